	.target	sm_90a

	.elftype	@"ET_EXEC"


//--------------------- .note.nv.tkinfo           --------------------------
	.section	.note.nv.tkinfo,"",@"SHT_NOTE"
	.sectionflags	@"SHF_NOTE_NV_TKINFO"
	.tkinfo
        /*0018*/ 	.word	0x00000002
        /*0030*/ 	.string	""
        /*0030*/ 	.string	"ptxas"
        /*0030*/ 	.string	"Cuda compilation tools, release 13.0, V13.0.88"
        /*0030*/ 	.string	"Build cuda_13.0.r13.0/compiler.36424714_0"
        /*0030*/ 	.string	"-arch sm_90a -m 64 "



//--------------------- .note.nv.cuinfo           --------------------------
	.section	.note.nv.cuinfo,"",@"SHT_NOTE"
	.sectionflags	@"SHF_NOTE_NV_CUINFO"
        /*0018*/ 	.short	0x0002
        /*001a*/ 	.short	0x005a
        /*001c*/ 	.short	0x0082
	.zero		2


//--------------------- .nv.info                  --------------------------
	.section	.nv.info,"",@"SHT_CUDA_INFO"
	.align	4


	//----- nvinfo : EIATTR_REGCOUNT
	.align		4
        /*0000*/ 	.byte	0x04, 0x2f
        /*0002*/ 	.short	(.L_12 - .L_11)
	.align		4
.L_11:
        /*0004*/ 	.word	index@(_ZN7cutlass13device_kernelINS_4gemm6kernel13GemmUniversalIN4cute5tupleIJiiiiEEENS1_10collective13CollectiveMmaINS1_37MainloopSm90TmaGmmaWarpSpecializedFP8ILi18ENS5_IJNS4_1CILi1EEESB_SB_EEENS1_35KernelTmaWarpSpecializedCooperativeEEENS5_IJNSA_ILi128EEENSA_ILi64EEESG_EEENS_12float_e4m3_tENS5_IJlSB_lEEENS_12float_e5m2_tESJ_NS4_8TiledMMAINS4_8MMA_AtomIJNS4_4SM904GMMA30MMA_64x64x32_F32E4M3E5M2_SS_TNILNSO_7ScaleInE1ELSQ_1EEEEEENS4_6LayoutINS5_IJNSA_ILi2EEESB_SB_EEENS5_IJSB_NSA_ILi0EEESW_EEEEENS5_IJNS4_10UnderscoreESZ_SZ_EEEEENS4_13SM90_TMA_LOADENS4_14ComposedLayoutINS4_7SwizzleILi2ELi4ELi3EEENS4_18smem_ptr_flag_bitsILi8EEENST_INS5_IJNSA_ILi8EEESG_EEENS5_IJSG_SB_EEEEEEEvNS4_8identityES12_S1C_vS1D_EENS_8epilogue10collective6detail29Sm90TmaWarpSpecializedAdapterINS1G_15DefaultEpilogueISI_SJ_SJ_NS1F_6thread17LinearCombinationISI_Li1EffLNS1K_9ScaleType4KindE0ELNS_15FloatRoundStyleE2ESI_EENS1_15EpilogueDefaultEEEEEvvEEEEvNT_6ParamsE)
        /*0008*/ 	.word	0x000000a8


	//----- nvinfo : EIATTR_FRAME_SIZE
	.align		4
.L_12:
        /*000c*/ 	.byte	0x04, 0x11
        /*000e*/ 	.short	(.L_14 - .L_13)
	.align		4
.L_13:
        /*0010*/ 	.word	index@(_ZN7cutlass13device_kernelINS_4gemm6kernel13GemmUniversalIN4cute5tupleIJiiiiEEENS1_10collective13CollectiveMmaINS1_37MainloopSm90TmaGmmaWarpSpecializedFP8ILi18ENS5_IJNS4_1CILi1EEESB_SB_EEENS1_35KernelTmaWarpSpecializedCooperativeEEENS5_IJNSA_ILi128EEENSA_ILi64EEESG_EEENS_12float_e4m3_tENS5_IJlSB_lEEENS_12float_e5m2_tESJ_NS4_8TiledMMAINS4_8MMA_AtomIJNS4_4SM904GMMA30MMA_64x64x32_F32E4M3E5M2_SS_TNILNSO_7ScaleInE1ELSQ_1EEEEEENS4_6LayoutINS5_IJNSA_ILi2EEESB_SB_EEENS5_IJSB_NSA_ILi0EEESW_EEEEENS5_IJNS4_10UnderscoreESZ_SZ_EEEEENS4_13SM90_TMA_LOADENS4_14ComposedLayoutINS4_7SwizzleILi2ELi4ELi3EEENS4_18smem_ptr_flag_bitsILi8EEENST_INS5_IJNSA_ILi8EEESG_EEENS5_IJSG_SB_EEEEEEEvNS4_8identityES12_S1C_vS1D_EENS_8epilogue10collective6detail29Sm90TmaWarpSpecializedAdapterINS1G_15DefaultEpilogueISI_SJ_SJ_NS1F_6thread17LinearCombinationISI_Li1EffLNS1K_9ScaleType4KindE0ELNS_15FloatRoundStyleE2ESI_EENS1_15EpilogueDefaultEEEEEvvEEEEvNT_6ParamsE)
        /*0014*/ 	.word	0x00000000


	//----- nvinfo : EIATTR_MIN_STACK_SIZE
	.align		4
.L_14:
        /*0018*/ 	.byte	0x04, 0x12
        /*001a*/ 	.short	(.L_16 - .L_15)
	.align		4
.L_15:
        /*001c*/ 	.word	index@(_ZN7cutlass13device_kernelINS_4gemm6kernel13GemmUniversalIN4cute5tupleIJiiiiEEENS1_10collective13CollectiveMmaINS1_37MainloopSm90TmaGmmaWarpSpecializedFP8ILi18ENS5_IJNS4_1CILi1EEESB_SB_EEENS1_35KernelTmaWarpSpecializedCooperativeEEENS5_IJNSA_ILi128EEENSA_ILi64EEESG_EEENS_12float_e4m3_tENS5_IJlSB_lEEENS_12float_e5m2_tESJ_NS4_8TiledMMAINS4_8MMA_AtomIJNS4_4SM904GMMA30MMA_64x64x32_F32E4M3E5M2_SS_TNILNSO_7ScaleInE1ELSQ_1EEEEEENS4_6LayoutINS5_IJNSA_ILi2EEESB_SB_EEENS5_IJSB_NSA_ILi0EEESW_EEEEENS5_IJNS4_10UnderscoreESZ_SZ_EEEEENS4_13SM90_TMA_LOADENS4_14ComposedLayoutINS4_7SwizzleILi2ELi4ELi3EEENS4_18smem_ptr_flag_bitsILi8EEENST_INS5_IJNSA_ILi8EEESG_EEENS5_IJSG_SB_EEEEEEEvNS4_8identityES12_S1C_vS1D_EENS_8epilogue10collective6detail29Sm90TmaWarpSpecializedAdapterINS1G_15DefaultEpilogueISI_SJ_SJ_NS1F_6thread17LinearCombinationISI_Li1EffLNS1K_9ScaleType4KindE0ELNS_15FloatRoundStyleE2ESI_EENS1_15EpilogueDefaultEEEEEvvEEEEvNT_6ParamsE)
        /*0020*/ 	.word	0x00000000
.L_16:


//--------------------- .nv.compat                --------------------------
	.section	.nv.compat,"",@"SHT_CUDA_COMPAT_INFO"
	.align	4
        /*0000*/ 	.byte	0x02, 0x09, 0x01, 0x00, 0x02, 0x02, 0x04, 0x00, 0x02, 0x05, 0x05, 0x00, 0x03, 0x07, 0x01, 0x01
        /*0010*/ 	.byte	0x02, 0x03, 0x01, 0x00, 0x02, 0x06, 0x01, 0x00, 0x04, 0x0b, 0x08, 0x00, 0x00, 0x00, 0x00, 0x00
        /*0020*/ 	.byte	0x00, 0x00, 0x00, 0x00


//--------------------- .nv.info._ZN7cutlass13device_kernelINS_4gemm6kernel13GemmUniversalIN4cute5tupleIJiiiiEEENS1_10collective13CollectiveMmaINS1_37MainloopSm90TmaGmmaWarpSpecializedFP8ILi18ENS5_IJNS4_1CILi1EEESB_SB_EEENS1_35KernelTmaWarpSpecializedCooperativeEEENS5_IJNSA_ILi128EEENSA_ILi64EEESG_EEENS_12float_e4m3_tENS5_IJlSB_lEEENS_12float_e5m2_tESJ_NS4_8TiledMMAINS4_8MMA_AtomIJNS4_4SM904GMMA30MMA_64x64x32_F32E4M3E5M2_SS_TNILNSO_7ScaleInE1ELSQ_1EEEEEENS4_6LayoutINS5_IJNSA_ILi2EEESB_SB_EEENS5_IJSB_NSA_ILi0EEESW_EEEEENS5_IJNS4_10UnderscoreESZ_SZ_EEEEENS4_13SM90_TMA_LOADENS4_14ComposedLayoutINS4_7SwizzleILi2ELi4ELi3EEENS4_18smem_ptr_flag_bitsILi8EEENST_INS5_IJNSA_ILi8EEESG_EEENS5_IJSG_SB_EEEEEEEvNS4_8identityES12_S1C_vS1D_EENS_8epilogue10collective6detail29Sm90TmaWarpSpecializedAdapterINS1G_15DefaultEpilogueISI_SJ_SJ_NS1F_6thread17LinearCombinationISI_Li1EffLNS1K_9ScaleType4KindE0ELNS_15FloatRoundStyleE2ESI_EENS1_15EpilogueDefaultEEEEEvvEEEEvNT_6ParamsE --------------------------
	.section	.nv.info._ZN7cutlass13device_kernelINS_4gemm6kernel13GemmUniversalIN4cute5tupleIJiiiiEEENS1_10collective13CollectiveMmaINS1_37MainloopSm90TmaGmmaWarpSpecializedFP8ILi18ENS5_IJNS4_1CILi1EEESB_SB_EEENS1_35KernelTmaWarpSpecializedCooperativeEEENS5_IJNSA_ILi128EEENSA_ILi64EEESG_EEENS_12float_e4m3_tENS5_IJlSB_lEEENS_12float_e5m2_tESJ_NS4_8TiledMMAINS4_8MMA_AtomIJNS4_4SM904GMMA30MMA_64x64x32_F32E4M3E5M2_SS_TNILNSO_7ScaleInE1ELSQ_1EEEEEENS4_6LayoutINS5_IJNSA_ILi2EEESB_SB_EEENS5_IJSB_NSA_ILi0EEESW_EEEEENS5_IJNS4_10UnderscoreESZ_SZ_EEEEENS4_13SM90_TMA_LOADENS4_14ComposedLayoutINS4_7SwizzleILi2ELi4ELi3EEENS4_18smem_ptr_flag_bitsILi8EEENST_INS5_IJNSA_ILi8EEESG_EEENS5_IJSG_SB_EEEEEEEvNS4_8identityES12_S1C_vS1D_EENS_8epilogue10collective6detail29Sm90TmaWarpSpecializedAdapterINS1G_15DefaultEpilogueISI_SJ_SJ_NS1F_6thread17LinearCombinationISI_Li1EffLNS1K_9ScaleType4KindE0ELNS_15FloatRoundStyleE2ESI_EENS1_15EpilogueDefaultEEEEEvvEEEEvNT_6ParamsE,"",@"SHT_CUDA_INFO"
	.sectionflags	@""
	.align	4


	//----- nvinfo : EIATTR_CUDA_API_VERSION
	.align		4
        /*0000*/ 	.byte	0x04, 0x37
        /*0002*/ 	.short	(.L_18 - .L_17)
.L_17:
        /*0004*/ 	.word	0x00000082


	//----- nvinfo : EIATTR_KPARAM_INFO
	.align		4
.L_18:
        /*0008*/ 	.byte	0x04, 0x17
        /*000a*/ 	.short	(.L_20 - .L_19)
.L_19:
        /*000c*/ 	.word	0x00000000
        /*0010*/ 	.short	0x0000
        /*0012*/ 	.short	0x0070
        /*0014*/ 	.byte	0x00, 0xf0, 0x01, 0x10


	//----- nvinfo : EIATTR_SPARSE_MMA_MASK
	.align		4
.L_20:
        /*0018*/ 	.byte	0x03, 0x50
        /*001a*/ 	.short	0x0000


	//----- nvinfo : EIATTR_MAXREG_COUNT
	.align		4
        /*001c*/ 	.byte	0x03, 0x1b
        /*001e*/ 	.short	0x00a8


	//----- nvinfo : EIATTR_NUM_BARRIERS
	.align		4
        /*0020*/ 	.byte	0x02, 0x4c
        /*0022*/ 	.byte	0x01
	.zero		1


	//----- nvinfo : EIATTR_MERCURY_ISA_VERSION
	.align		4
        /*0024*/ 	.byte	0x03, 0x5f
        /*0026*/ 	.short	0x0101


	//----- nvinfo : EIATTR_INT_WARP_WIDE_INSTR_OFFSETS
	.align		4
        /*0028*/ 	.byte	0x04, 0x31
        /*002a*/ 	.short	(.L_22 - .L_21)


	//   ....[0]....
.L_21:
        /*002c*/ 	.word	0x00000590


	//   ....[1]....
        /*0030*/ 	.word	0x000005a0


	//   ....[2]....
        /*0034*/ 	.word	0x000006b0


	//----- nvinfo : EIATTR_COOP_GROUP_MASK_REGIDS
	.align		4
.L_22:
        /*0038*/ 	.byte	0x04, 0x29
        /*003a*/ 	.short	(.L_24 - .L_23)


	//   ....[0]....
.L_23:
        /*003c*/ 	.word	0xffffffff


	//   ....[1]....
        /*0040*/ 	.word	0xffffffff


	//   ....[2]....
        /*0044*/ 	.word	0xffffffff


	//   ....[3]....
        /*0048*/ 	.word	0xffffffff


	//   ....[4]....
        /*004c*/ 	.word	0xffffffff


	//----- nvinfo : EIATTR_COOP_GROUP_INSTR_OFFSETS
	.align		4
.L_24:
        /*0050*/ 	.byte	0x04, 0x28
        /*0052*/ 	.short	(.L_26 - .L_25)


	//   ....[0]....
.L_25:
        /*0054*/ 	.word	0x00000060


	//   ....[1]....
        /*0058*/ 	.word	0x00000070


	//   ....[2]....
        /*005c*/ 	.word	0x00000130


	//   ....[3]....
        /*0060*/ 	.word	0x000004b0


	//   ....[4]....
        /*0064*/ 	.word	0x000011d0


	//----- nvinfo : EIATTR_REG_RECONFIG
	.align		4
.L_26:
        /*0068*/ 	.byte	0x01, 0x54
	.zero		2


	//----- nvinfo : EIATTR_MBARRIER_INSTR_OFFSETS
	.align		4
        /*006c*/ 	.byte	0x04, 0x39
        /*006e*/ 	.short	(.L_28 - .L_27)


	//   ....[0]....
.L_27:
        /*0070*/ 	.word	0x00000250
        /*0074*/ 	.word	0x000000ff
        /*0078*/ 	.word	0x00000000
        /*007c*/ 	.short	0x0100
        /*007e*/ 	.byte	0x08
	.zero		1


	//   ....[1]....
        /*0080*/ 	.word	0x00000260
        /*0084*/ 	.word	0x000000ff
        /*0088*/ 	.word	0x00000090
        /*008c*/ 	.short	0x0100
        /*008e*/ 	.byte	0x08
	.zero		1


	//   ....[2]....
        /*0090*/ 	.word	0x00000270
        /*0094*/ 	.word	0x000000ff
        /*0098*/ 	.word	0x00000008
        /*009c*/ 	.short	0x0100
        /*009e*/ 	.byte	0x08
	.zero		1


	//   ....[3]....
        /*00a0*/ 	.word	0x00000280
        /*00a4*/ 	.word	0x000000ff
        /*00a8*/ 	.word	0x00000098
        /*00ac*/ 	.short	0x0100
        /*00ae*/ 	.byte	0x08
	.zero		1


	//   ....[4]....
        /*00b0*/ 	.word	0x00000290
        /*00b4*/ 	.word	0x000000ff
        /*00b8*/ 	.word	0x00000010
        /*00bc*/ 	.short	0x0100
        /*00be*/ 	.byte	0x08
	.zero		1


	//   ....[5]....
        /*00c0*/ 	.word	0x000002a0
        /*00c4*/ 	.word	0x000000ff
        /*00c8*/ 	.word	0x000000a0
        /*00cc*/ 	.short	0x0100
        /*00ce*/ 	.byte	0x08
	.zero		1


	//   ....[6]....
        /*00d0*/ 	.word	0x000002b0
        /*00d4*/ 	.word	0x000000ff
        /*00d8*/ 	.word	0x00000018
        /*00dc*/ 	.short	0x0100
        /*00de*/ 	.byte	0x08
	.zero		1


	//   ....[7]....
        /*00e0*/ 	.word	0x000002c0
        /*00e4*/ 	.word	0x000000ff
        /*00e8*/ 	.word	0x000000a8
        /*00ec*/ 	.short	0x0100
        /*00ee*/ 	.byte	0x08
	.zero		1


	//   ....[8]....
        /*00f0*/ 	.word	0x000002d0
        /*00f4*/ 	.word	0x000000ff
        /*00f8*/ 	.word	0x00000020
        /*00fc*/ 	.short	0x0100
        /*00fe*/ 	.byte	0x08
	.zero		1


	//   ....[9]....
        /*0100*/ 	.word	0x000002e0
        /*0104*/ 	.word	0x000000ff
        /*0108*/ 	.word	0x000000b0
        /*010c*/ 	.short	0x0100
        /*010e*/ 	.byte	0x08
	.zero		1


	//   ....[10]....
        /*0110*/ 	.word	0x000002f0
        /*0114*/ 	.word	0x000000ff
        /*0118*/ 	.word	0x00000028
        /*011c*/ 	.short	0x0100
        /*011e*/ 	.byte	0x08
	.zero		1


	//   ....[11]....
        /*0120*/ 	.word	0x00000300
        /*0124*/ 	.word	0x000000ff
        /*0128*/ 	.word	0x000000b8
        /*012c*/ 	.short	0x0100
        /*012e*/ 	.byte	0x08
	.zero		1


	//   ....[12]....
        /*0130*/ 	.word	0x00000310
        /*0134*/ 	.word	0x000000ff
        /*0138*/ 	.word	0x00000030
        /*013c*/ 	.short	0x0100
        /*013e*/ 	.byte	0x08
	.zero		1


	//   ....[13]....
        /*0140*/ 	.word	0x00000320
        /*0144*/ 	.word	0x000000ff
        /*0148*/ 	.word	0x000000c0
        /*014c*/ 	.short	0x0100
        /*014e*/ 	.byte	0x08
	.zero		1


	//   ....[14]....
        /*0150*/ 	.word	0x00000330
        /*0154*/ 	.word	0x000000ff
        /*0158*/ 	.word	0x00000038
        /*015c*/ 	.short	0x0100
        /*015e*/ 	.byte	0x08
	.zero		1


	//   ....[15]....
        /*0160*/ 	.word	0x00000340
        /*0164*/ 	.word	0x000000ff
        /*0168*/ 	.word	0x000000c8
        /*016c*/ 	.short	0x0100
        /*016e*/ 	.byte	0x08
	.zero		1


	//   ....[16]....
        /*0170*/ 	.word	0x00000350
        /*0174*/ 	.word	0x000000ff
        /*0178*/ 	.word	0x00000040
        /*017c*/ 	.short	0x0100
        /*017e*/ 	.byte	0x08
	.zero		1


	//   ....[17]....
        /*0180*/ 	.word	0x00000360
        /*0184*/ 	.word	0x000000ff
        /*0188*/ 	.word	0x000000d0
        /*018c*/ 	.short	0x0100
        /*018e*/ 	.byte	0x08
	.zero		1


	//   ....[18]....
        /*0190*/ 	.word	0x00000370
        /*0194*/ 	.word	0x000000ff
        /*0198*/ 	.word	0x00000048
        /*019c*/ 	.short	0x0100
        /*019e*/ 	.byte	0x08
	.zero		1


	//   ....[19]....
        /*01a0*/ 	.word	0x00000380
        /*01a4*/ 	.word	0x000000ff
        /*01a8*/ 	.word	0x000000d8
        /*01ac*/ 	.short	0x0100
        /*01ae*/ 	.byte	0x08
	.zero		1


	//   ....[20]....
        /*01b0*/ 	.word	0x00000390
        /*01b4*/ 	.word	0x000000ff
        /*01b8*/ 	.word	0x00000050
        /*01bc*/ 	.short	0x0100
        /*01be*/ 	.byte	0x08
	.zero		1


	//   ....[21]....
        /*01c0*/ 	.word	0x000003a0
        /*01c4*/ 	.word	0x000000ff
        /*01c8*/ 	.word	0x000000e0
        /*01cc*/ 	.short	0x0100
        /*01ce*/ 	.byte	0x08
	.zero		1


	//   ....[22]....
        /*01d0*/ 	.word	0x000003b0
        /*01d4*/ 	.word	0x000000ff
        /*01d8*/ 	.word	0x00000058
        /*01dc*/ 	.short	0x0100
        /*01de*/ 	.byte	0x08
	.zero		1


	//   ....[23]....
        /*01e0*/ 	.word	0x000003c0
        /*01e4*/ 	.word	0x000000ff
        /*01e8*/ 	.word	0x000000e8
        /*01ec*/ 	.short	0x0100
        /*01ee*/ 	.byte	0x08
	.zero		1


	//   ....[24]....
        /*01f0*/ 	.word	0x000003d0
        /*01f4*/ 	.word	0x000000ff
        /*01f8*/ 	.word	0x00000060
        /*01fc*/ 	.short	0x0100
        /*01fe*/ 	.byte	0x08
	.zero		1


	//   ....[25]....
        /*0200*/ 	.word	0x000003e0
        /*0204*/ 	.word	0x000000ff
        /*0208*/ 	.word	0x000000f0
        /*020c*/ 	.short	0x0100
        /*020e*/ 	.byte	0x08
	.zero		1


	//   ....[26]....
        /*0210*/ 	.word	0x000003f0
        /*0214*/ 	.word	0x000000ff
        /*0218*/ 	.word	0x00000068
        /*021c*/ 	.short	0x0100
        /*021e*/ 	.byte	0x08
	.zero		1


	//   ....[27]....
        /*0220*/ 	.word	0x00000400
        /*0224*/ 	.word	0x000000ff
        /*0228*/ 	.word	0x000000f8
        /*022c*/ 	.short	0x0100
        /*022e*/ 	.byte	0x08
	.zero		1


	//   ....[28]....
        /*0230*/ 	.word	0x00000410
        /*0234*/ 	.word	0x000000ff
        /*0238*/ 	.word	0x00000070
        /*023c*/ 	.short	0x0100
        /*023e*/ 	.byte	0x08
	.zero		1


	//   ....[29]....
        /*0240*/ 	.word	0x00000420
        /*0244*/ 	.word	0x000000ff
        /*0248*/ 	.word	0x00000100
        /*024c*/ 	.short	0x0100
        /*024e*/ 	.byte	0x08
	.zero		1


	//   ....[30]....
        /*0250*/ 	.word	0x00000430
        /*0254*/ 	.word	0x000000ff
        /*0258*/ 	.word	0x00000078
        /*025c*/ 	.short	0x0100
        /*025e*/ 	.byte	0x08
	.zero		1


	//   ....[31]....
        /*0260*/ 	.word	0x00000440
        /*0264*/ 	.word	0x000000ff
        /*0268*/ 	.word	0x00000108
        /*026c*/ 	.short	0x0100
        /*026e*/ 	.byte	0x08
	.zero		1


	//   ....[32]....
        /*0270*/ 	.word	0x00000450
        /*0274*/ 	.word	0x000000ff
        /*0278*/ 	.word	0x00000080
        /*027c*/ 	.short	0x0100
        /*027e*/ 	.byte	0x08
	.zero		1


	//   ....[33]....
        /*0280*/ 	.word	0x00000460
        /*0284*/ 	.word	0x000000ff
        /*0288*/ 	.word	0x00000110
        /*028c*/ 	.short	0x0100
        /*028e*/ 	.byte	0x08
	.zero		1


	//   ....[34]....
        /*0290*/ 	.word	0x00000470
        /*0294*/ 	.word	0x000000ff
        /*0298*/ 	.word	0x00000088
        /*029c*/ 	.short	0x0100
        /*029e*/ 	.byte	0x08
	.zero		1


	//   ....[35]....
        /*02a0*/ 	.word	0x00000480
        /*02a4*/ 	.word	0x000000ff
        /*02a8*/ 	.word	0x00000118
        /*02ac*/ 	.short	0x0100
        /*02ae*/ 	.byte	0x08
	.zero		1


	//   ....[36]....
        /*02b0*/ 	.word	0x00000720
        /*02b4*/ 	.word	0x000000ff
        /*02b8*/ 	.word	0x00000130
        /*02bc*/ 	.short	0x0100
        /*02be*/ 	.byte	0x06
	.zero		1


	//   ....[37]....
        /*02c0*/ 	.word	0x00000780
        /*02c4*/ 	.word	0x000000ff
        /*02c8*/ 	.word	0x00000138
        /*02cc*/ 	.short	0x0100
        /*02ce*/ 	.byte	0x06
	.zero		1


	//   ....[38]....
        /*02d0*/ 	.word	0x00001500
        /*02d4*/ 	.word	0x000000ff
        /*02d8*/ 	.word	0x00000000
        /*02dc*/ 	.short	0x010a
        /*02de*/ 	.byte	0x06
	.zero		1


	//   ....[39]....
        /*02e0*/ 	.word	0x00001540
        /*02e4*/ 	.word	0x000000ff
        /*02e8*/ 	.word	0x00000000
        /*02ec*/ 	.short	0x010a
        /*02ee*/ 	.byte	0x06
	.zero		1


	//   ....[40]....
        /*02f0*/ 	.word	0x00001b70
        /*02f4*/ 	.word	0x000000ff
        /*02f8*/ 	.word	0x00000000
        /*02fc*/ 	.short	0x010a
        /*02fe*/ 	.byte	0x0c
	.zero		1


	//   ....[41]....
        /*0300*/ 	.word	0x00001bb0
        /*0304*/ 	.word	0x000000ff
        /*0308*/ 	.word	0x00000000
        /*030c*/ 	.short	0x010a
        /*030e*/ 	.byte	0x0c
	.zero		1


	//   ....[42]....
        /*0310*/ 	.word	0x00001fe0
        /*0314*/ 	.word	0x000000ff
        /*0318*/ 	.word	0x00000000
        /*031c*/ 	.short	0x0101
        /*031e*/ 	.byte	0x08
	.zero		1


	//   ....[43]....
        /*0320*/ 	.word	0x00002430
        /*0324*/ 	.word	0x000000ff
        /*0328*/ 	.word	0x00000000
        /*032c*/ 	.short	0x0101
        /*032e*/ 	.byte	0x08
	.zero		1


	//   ....[44]....
        /*0330*/ 	.word	0x00005dd0
        /*0334*/ 	.word	0x00000012
        /*0338*/ 	.word	0x00000090
        /*033c*/ 	.short	0x010a
        /*033e*/ 	.byte	0x3f
	.zero		1


	//   ....[45]....
        /*0340*/ 	.word	0x00006160
        /*0344*/ 	.word	0x00000007
        /*0348*/ 	.word	0x00000138
        /*034c*/ 	.short	0x0101
        /*034e*/ 	.byte	0x3f
	.zero		1


	//   ....[46]....
        /*0350*/ 	.word	0x000068a0
        /*0354*/ 	.word	0x00000005
        /*0358*/ 	.word	0x00000000
        /*035c*/ 	.short	0x010a
        /*035e*/ 	.byte	0x3f
	.zero		1


	//   ....[47]....
        /*0360*/ 	.word	0x00006920
        /*0364*/ 	.word	0x00000007
        /*0368*/ 	.word	0x00000000
        /*036c*/ 	.short	0x010a
        /*036e*/ 	.byte	0x3f
	.zero		1


	//   ....[48]....
        /*0370*/ 	.word	0x000069b0
        /*0374*/ 	.word	0x00000006
        /*0378*/ 	.word	0x00000000
        /*037c*/ 	.short	0x010a
        /*037e*/ 	.byte	0x3f
	.zero		1


	//   ....[49]....
        /*0380*/ 	.word	0x00006a40
        /*0384*/ 	.word	0x00000009
        /*0388*/ 	.word	0x00000000
        /*038c*/ 	.short	0x010a
        /*038e*/ 	.byte	0x3f
	.zero		1


	//   ....[50]....
        /*0390*/ 	.word	0x00006ad0
        /*0394*/ 	.word	0x00000006
        /*0398*/ 	.word	0x00000000
        /*039c*/ 	.short	0x010a
        /*039e*/ 	.byte	0x3f
	.zero		1


	//   ....[51]....
        /*03a0*/ 	.word	0x00006b60
        /*03a4*/ 	.word	0x00000009
        /*03a8*/ 	.word	0x00000000
        /*03ac*/ 	.short	0x010a
        /*03ae*/ 	.byte	0x3f
	.zero		1


	//   ....[52]....
        /*03b0*/ 	.word	0x00006bf0
        /*03b4*/ 	.word	0x00000006
        /*03b8*/ 	.word	0x00000000
        /*03bc*/ 	.short	0x010a
        /*03be*/ 	.byte	0x3f
	.zero		1


	//   ....[53]....
        /*03c0*/ 	.word	0x00006c80
        /*03c4*/ 	.word	0x00000009
        /*03c8*/ 	.word	0x00000000
        /*03cc*/ 	.short	0x010a
        /*03ce*/ 	.byte	0x3f
	.zero		1


	//   ....[54]....
        /*03d0*/ 	.word	0x00006d10
        /*03d4*/ 	.word	0x00000006
        /*03d8*/ 	.word	0x00000000
        /*03dc*/ 	.short	0x010a
        /*03de*/ 	.byte	0x3f
	.zero		1


	//   ....[55]....
        /*03e0*/ 	.word	0x00006da0
        /*03e4*/ 	.word	0x00000009
        /*03e8*/ 	.word	0x00000000
        /*03ec*/ 	.short	0x010a
        /*03ee*/ 	.byte	0x3f
	.zero		1


	//   ....[56]....
        /*03f0*/ 	.word	0x00006e30
        /*03f4*/ 	.word	0x00000006
        /*03f8*/ 	.word	0x00000000
        /*03fc*/ 	.short	0x010a
        /*03fe*/ 	.byte	0x3f
	.zero		1


	//   ....[57]....
        /*0400*/ 	.word	0x00006ec0
        /*0404*/ 	.word	0x00000009
        /*0408*/ 	.word	0x00000000
        /*040c*/ 	.short	0x010a
        /*040e*/ 	.byte	0x3f
	.zero		1


	//   ....[58]....
        /*0410*/ 	.word	0x00006f50
        /*0414*/ 	.word	0x00000006
        /*0418*/ 	.word	0x00000000
        /*041c*/ 	.short	0x010a
        /*041e*/ 	.byte	0x3f
	.zero		1


	//   ....[59]....
        /*0420*/ 	.word	0x00006fe0
        /*0424*/ 	.word	0x00000009
        /*0428*/ 	.word	0x00000000
        /*042c*/ 	.short	0x010a
        /*042e*/ 	.byte	0x3f
	.zero		1


	//   ....[60]....
        /*0430*/ 	.word	0x00007070
        /*0434*/ 	.word	0x00000006
        /*0438*/ 	.word	0x00000000
        /*043c*/ 	.short	0x010a
        /*043e*/ 	.byte	0x3f
	.zero		1


	//   ....[61]....
        /*0440*/ 	.word	0x00007100
        /*0444*/ 	.word	0x00000009
        /*0448*/ 	.word	0x00000000
        /*044c*/ 	.short	0x010a
        /*044e*/ 	.byte	0x3f
	.zero		1


	//   ....[62]....
        /*0450*/ 	.word	0x00007190
        /*0454*/ 	.word	0x00000006
        /*0458*/ 	.word	0x00000000
        /*045c*/ 	.short	0x010a
        /*045e*/ 	.byte	0x3f
	.zero		1


	//   ....[63]....
        /*0460*/ 	.word	0x00007220
        /*0464*/ 	.word	0x00000003
        /*0468*/ 	.word	0x00000000
        /*046c*/ 	.short	0x010a
        /*046e*/ 	.byte	0x3f
	.zero		1


	//   ....[64]....
        /*0470*/ 	.word	0x00007290
        /*0474*/ 	.word	0x00000007
        /*0478*/ 	.word	0x00000000
        /*047c*/ 	.short	0x010a
        /*047e*/ 	.byte	0x3f
	.zero		1


	//   ....[65]....
        /*0480*/ 	.word	0x000072f0
        /*0484*/ 	.word	0x00000008
        /*0488*/ 	.word	0x00000000
        /*048c*/ 	.short	0x010a
        /*048e*/ 	.byte	0x3f
	.zero		1


	//   ....[66]....
        /*0490*/ 	.word	0x000073c0
        /*0494*/ 	.word	0x00000012
        /*0498*/ 	.word	0x00000090
        /*049c*/ 	.short	0x010a
        /*049e*/ 	.byte	0x3f
	.zero		1


	//   ....[67]....
        /*04a0*/ 	.word	0x000074a0
        /*04a4*/ 	.word	0x00000005
        /*04a8*/ 	.word	0x00000000
        /*04ac*/ 	.short	0x010a
        /*04ae*/ 	.byte	0x3f
	.zero		1


	//   ....[68]....
        /*04b0*/ 	.word	0x000074f0
        /*04b4*/ 	.word	0x00000007
        /*04b8*/ 	.word	0x00000000
        /*04bc*/ 	.short	0x010a
        /*04be*/ 	.byte	0x3f
	.zero		1


	//   ....[69]....
        /*04c0*/ 	.word	0x00007540
        /*04c4*/ 	.word	0x00000006
        /*04c8*/ 	.word	0x00000000
        /*04cc*/ 	.short	0x010a
        /*04ce*/ 	.byte	0x3f
	.zero		1


	//   ....[70]....
        /*04d0*/ 	.word	0x00007590
        /*04d4*/ 	.word	0x00000009
        /*04d8*/ 	.word	0x00000000
        /*04dc*/ 	.short	0x010a
        /*04de*/ 	.byte	0x3f
	.zero		1


	//   ....[71]....
        /*04e0*/ 	.word	0x000075e0
        /*04e4*/ 	.word	0x00000006
        /*04e8*/ 	.word	0x00000000
        /*04ec*/ 	.short	0x010a
        /*04ee*/ 	.byte	0x3f
	.zero		1


	//   ....[72]....
        /*04f0*/ 	.word	0x00007630
        /*04f4*/ 	.word	0x00000009
        /*04f8*/ 	.word	0x00000000
        /*04fc*/ 	.short	0x010a
        /*04fe*/ 	.byte	0x3f
	.zero		1


	//   ....[73]....
        /*0500*/ 	.word	0x00007680
        /*0504*/ 	.word	0x00000006
        /*0508*/ 	.word	0x00000000
        /*050c*/ 	.short	0x010a
        /*050e*/ 	.byte	0x3f
	.zero		1


	//   ....[74]....
        /*0510*/ 	.word	0x000076d0
        /*0514*/ 	.word	0x00000009
        /*0518*/ 	.word	0x00000000
        /*051c*/ 	.short	0x010a
        /*051e*/ 	.byte	0x3f
	.zero		1


	//   ....[75]....
        /*0520*/ 	.word	0x00007720
        /*0524*/ 	.word	0x00000006
        /*0528*/ 	.word	0x00000000
        /*052c*/ 	.short	0x010a
        /*052e*/ 	.byte	0x3f
	.zero		1


	//   ....[76]....
        /*0530*/ 	.word	0x00007770
        /*0534*/ 	.word	0x00000009
        /*0538*/ 	.word	0x00000000
        /*053c*/ 	.short	0x010a
        /*053e*/ 	.byte	0x3f
	.zero		1


	//   ....[77]....
        /*0540*/ 	.word	0x000077c0
        /*0544*/ 	.word	0x00000006
        /*0548*/ 	.word	0x00000000
        /*054c*/ 	.short	0x010a
        /*054e*/ 	.byte	0x3f
	.zero		1


	//   ....[78]....
        /*0550*/ 	.word	0x00007810
        /*0554*/ 	.word	0x00000009
        /*0558*/ 	.word	0x00000000
        /*055c*/ 	.short	0x010a
        /*055e*/ 	.byte	0x3f
	.zero		1


	//   ....[79]....
        /*0560*/ 	.word	0x00007860
        /*0564*/ 	.word	0x00000006
        /*0568*/ 	.word	0x00000000
        /*056c*/ 	.short	0x010a
        /*056e*/ 	.byte	0x3f
	.zero		1


	//   ....[80]....
        /*0570*/ 	.word	0x000078b0
        /*0574*/ 	.word	0x00000009
        /*0578*/ 	.word	0x00000000
        /*057c*/ 	.short	0x010a
        /*057e*/ 	.byte	0x3f
	.zero		1


	//   ....[81]....
        /*0580*/ 	.word	0x00007900
        /*0584*/ 	.word	0x00000006
        /*0588*/ 	.word	0x00000000
        /*058c*/ 	.short	0x010a
        /*058e*/ 	.byte	0x3f
	.zero		1


	//   ....[82]....
        /*0590*/ 	.word	0x00007950
        /*0594*/ 	.word	0x00000009
        /*0598*/ 	.word	0x00000000
        /*059c*/ 	.short	0x010a
        /*059e*/ 	.byte	0x3f
	.zero		1


	//   ....[83]....
        /*05a0*/ 	.word	0x000079a0
        /*05a4*/ 	.word	0x00000006
        /*05a8*/ 	.word	0x00000000
        /*05ac*/ 	.short	0x010a
        /*05ae*/ 	.byte	0x3f
	.zero		1


	//----- nvinfo : EIATTR_NUM_MBARRIERS
	.align		4
.L_28:
        /*05b0*/ 	.byte	0x03, 0x38
        /*05b2*/ 	.short	0x0026


	//----- nvinfo : EIATTR_EXIT_INSTR_OFFSETS
	.align		4
        /*05b4*/ 	.byte	0x04, 0x1c
        /*05b6*/ 	.short	(.L_30 - .L_29)


	//   ....[0]....
.L_29:
        /*05b8*/ 	.word	0x000007d0


	//   ....[1]....
        /*05bc*/ 	.word	0x000010a0


	//   ....[2]....
        /*05c0*/ 	.word	0x00005430


	//   ....[3]....
        /*05c4*/ 	.word	0x00005a70


	//   ....[4]....
        /*05c8*/ 	.word	0x00007270


	//----- nvinfo : EIATTR_MAX_THREADS
	.align		4
.L_30:
        /*05cc*/ 	.byte	0x04, 0x05
        /*05ce*/ 	.short	(.L_32 - .L_31)
.L_31:
        /*05d0*/ 	.word	0x00000180
        /*05d4*/ 	.word	0x00000001
        /*05d8*/ 	.word	0x00000001


	//----- nvinfo : EIATTR_CRS_STACK_SIZE
	.align		4
.L_32:
        /*05dc*/ 	.byte	0x04, 0x1e
        /*05de*/ 	.short	(.L_34 - .L_33)
.L_33:
        /*05e0*/ 	.word	0x00000000


	//----- nvinfo : EIATTR_CBANK_PARAM_SIZE
	.align		4
.L_34:
        /*05e4*/ 	.byte	0x03, 0x19
        /*05e6*/ 	.short	0x0470


	//----- nvinfo : EIATTR_PARAM_CBANK
	.align		4
        /*05e8*/ 	.byte	0x04, 0x0a
        /*05ea*/ 	.short	(.L_36 - .L_35)
	.align		4
.L_35:
        /*05ec*/ 	.word	index@(.nv.constant0._ZN7cutlass13device_kernelINS_4gemm6kernel13GemmUniversalIN4cute5tupleIJiiiiEEENS1_10collective13CollectiveMmaINS1_37MainloopSm90TmaGmmaWarpSpecializedFP8ILi18ENS5_IJNS4_1CILi1EEESB_SB_EEENS1_35KernelTmaWarpSpecializedCooperativeEEENS5_IJNSA_ILi128EEENSA_ILi64EEESG_EEENS_12float_e4m3_tENS5_IJlSB_lEEENS_12float_e5m2_tESJ_NS4_8TiledMMAINS4_8MMA_AtomIJNS4_4SM904GMMA30MMA_64x64x32_F32E4M3E5M2_SS_TNILNSO_7ScaleInE1ELSQ_1EEEEEENS4_6LayoutINS5_IJNSA_ILi2EEESB_SB_EEENS5_IJSB_NSA_ILi0EEESW_EEEEENS5_IJNS4_10UnderscoreESZ_SZ_EEEEENS4_13SM90_TMA_LOADENS4_14ComposedLayoutINS4_7SwizzleILi2ELi4ELi3EEENS4_18smem_ptr_flag_bitsILi8EEENST_INS5_IJNSA_ILi8EEESG_EEENS5_IJSG_SB_EEEEEEEvNS4_8identityES12_S1C_vS1D_EENS_8epilogue10collective6detail29Sm90TmaWarpSpecializedAdapterINS1G_15DefaultEpilogueISI_SJ_SJ_NS1F_6thread17LinearCombinationISI_Li1EffLNS1K_9ScaleType4KindE0ELNS_15FloatRoundStyleE2ESI_EENS1_15EpilogueDefaultEEEEEvvEEEEvNT_6ParamsE)
        /*05f0*/ 	.short	0x0210
        /*05f2*/ 	.short	0x0470


	//----- nvinfo : EIATTR_SW_WAR
	.align		4
.L_36:
        /*05f4*/ 	.byte	0x04, 0x36
        /*05f6*/ 	.short	(.L_38 - .L_37)
.L_37:
        /*05f8*/ 	.word	0x00000008
.L_38:


//--------------------- .nv.callgraph             --------------------------
	.section	.nv.callgraph,"",@"SHT_CUDA_CALLGRAPH"
	.align	4
	.sectionentsize	8
	.align		4
        /*0000*/ 	.word	0x00000000
	.align		4
        /*0004*/ 	.word	0xffffffff
	.align		4
        /*0008*/ 	.word	0x00000000
	.align		4
        /*000c*/ 	.word	0xfffffffe
	.align		4
        /*0010*/ 	.word	0x00000000
	.align		4
        /*0014*/ 	.word	0xfffffffd
	.align		4
        /*0018*/ 	.word	0x00000000
	.align		4
        /*001c*/ 	.word	0xfffffffc


//--------------------- .nv.constant4             --------------------------
	.section	.nv.constant4,"a",@progbits
	.align	8
	.align		8
.nv.constant4:
        /*0000*/ 	.dword	_ZN40_INTERNAL_1329be6a_4_k_cu_194d04f7_271084cuda3std3__45__cpo5beginE
	.align		8
        /*0008*/ 	.dword	_ZN40_INTERNAL_1329be6a_4_k_cu_194d04f7_271084cuda3std3__45__cpo3endE
	.align		8
        /*0010*/ 	.dword	_ZN40_INTERNAL_1329be6a_4_k_cu_194d04f7_271084cuda3std3__45__cpo6cbeginE
	.align		8
        /*0018*/ 	.dword	_ZN40_INTERNAL_1329be6a_4_k_cu_194d04f7_271084cuda3std3__45__cpo4cendE
	.align		8
        /*0020*/ 	.dword	_ZN40_INTERNAL_1329be6a_4_k_cu_194d04f7_271084cuda3std3__442_GLOBAL__N__1329be6a_4_k_cu_194d04f7_271086ignoreE
	.align		8
        /*0028*/ 	.dword	_ZN40_INTERNAL_1329be6a_4_k_cu_194d04f7_271084cuda3std3__419piecewise_constructE
	.align		8
        /*0030*/ 	.dword	_ZN40_INTERNAL_1329be6a_4_k_cu_194d04f7_271084cuda3std3__48in_placeE
	.align		8
        /*0038*/ 	.dword	_ZN40_INTERNAL_1329be6a_4_k_cu_194d04f7_271084cuda3std6ranges3__45__cpo4swapE
	.align		8
        /*0040*/ 	.dword	_ZN40_INTERNAL_1329be6a_4_k_cu_194d04f7_271084cuda3std6ranges3__45__cpo9iter_moveE
	.align		8
        /*0048*/ 	.dword	_ZN40_INTERNAL_1329be6a_4_k_cu_194d04f7_271084cute7productE
	.align		8
        /*0050*/ 	.dword	_ZN40_INTERNAL_1329be6a_4_k_cu_194d04f7_271084cute1_E


//--------------------- .text._ZN7cutlass13device_kernelINS_4gemm6kernel13GemmUniversalIN4cute5tupleIJiiiiEEENS1_10collective13CollectiveMmaINS1_37MainloopSm90TmaGmmaWarpSpecializedFP8ILi18ENS5_IJNS4_1CILi1EEESB_SB_EEENS1_35KernelTmaWarpSpecializedCooperativeEEENS5_IJNSA_ILi128EEENSA_ILi64EEESG_EEENS_12float_e4m3_tENS5_IJlSB_lEEENS_12float_e5m2_tESJ_NS4_8TiledMMAINS4_8MMA_AtomIJNS4_4SM904GMMA30MMA_64x64x32_F32E4M3E5M2_SS_TNILNSO_7ScaleInE1ELSQ_1EEEEEENS4_6LayoutINS5_IJNSA_ILi2EEESB_SB_EEENS5_IJSB_NSA_ILi0EEESW_EEEEENS5_IJNS4_10UnderscoreESZ_SZ_EEEEENS4_13SM90_TMA_LOADENS4_14ComposedLayoutINS4_7SwizzleILi2ELi4ELi3EEENS4_18smem_ptr_flag_bitsILi8EEENST_INS5_IJNSA_ILi8EEESG_EEENS5_IJSG_SB_EEEEEEEvNS4_8identityES12_S1C_vS1D_EENS_8epilogue10collective6detail29Sm90TmaWarpSpecializedAdapterINS1G_15DefaultEpilogueISI_SJ_SJ_NS1F_6thread17LinearCombinationISI_Li1EffLNS1K_9ScaleType4KindE0ELNS_15FloatRoundStyleE2ESI_EENS1_15EpilogueDefaultEEEEEvvEEEEvNT_6ParamsE --------------------------
	.section	.text._ZN7cutlass13device_kernelINS_4gemm6kernel13GemmUniversalIN4cute5tupleIJiiiiEEENS1_10collective13CollectiveMmaINS1_37MainloopSm90TmaGmmaWarpSpecializedFP8ILi18ENS5_IJNS4_1CILi1EEESB_SB_EEENS1_35KernelTmaWarpSpecializedCooperativeEEENS5_IJNSA_ILi128EEENSA_ILi64EEESG_EEENS_12float_e4m3_tENS5_IJlSB_lEEENS_12float_e5m2_tESJ_NS4_8TiledMMAINS4_8MMA_AtomIJNS4_4SM904GMMA30MMA_64x64x32_F32E4M3E5M2_SS_TNILNSO_7ScaleInE1ELSQ_1EEEEEENS4_6LayoutINS5_IJNSA_ILi2EEESB_SB_EEENS5_IJSB_NSA_ILi0EEESW_EEEEENS5_IJNS4_10UnderscoreESZ_SZ_EEEEENS4_13SM90_TMA_LOADENS4_14ComposedLayoutINS4_7SwizzleILi2ELi4ELi3EEENS4_18smem_ptr_flag_bitsILi8EEENST_INS5_IJNSA_ILi8EEESG_EEENS5_IJSG_SB_EEEEEEEvNS4_8identityES12_S1C_vS1D_EENS_8epilogue10collective6detail29Sm90TmaWarpSpecializedAdapterINS1G_15DefaultEpilogueISI_SJ_SJ_NS1F_6thread17LinearCombinationISI_Li1EffLNS1K_9ScaleType4KindE0ELNS_15FloatRoundStyleE2ESI_EENS1_15EpilogueDefaultEEEEEvvEEEEvNT_6ParamsE,"ax",@progbits
	.align	128
.text._ZN7cutlass13device_kernelINS_4gemm6kernel13GemmUniversalIN4cute5tupleIJiiiiEEENS1_10collective13CollectiveMmaINS1_37MainloopSm90TmaGmmaWarpSpecializedFP8ILi18ENS5_IJNS4_1CILi1EEESB_SB_EEENS1_35KernelTmaWarpSpecializedCooperativeEEENS5_IJNSA_ILi128EEENSA_ILi64EEESG_EEENS_12float_e4m3_tENS5_IJlSB_lEEENS_12float_e5m2_tESJ_NS4_8TiledMMAINS4_8MMA_AtomIJNS4_4SM904GMMA30MMA_64x64x32_F32E4M3E5M2_SS_TNILNSO_7ScaleInE1ELSQ_1EEEEEENS4_6LayoutINS5_IJNSA_ILi2EEESB_SB_EEENS5_IJSB_NSA_ILi0EEESW_EEEEENS5_IJNS4_10UnderscoreESZ_SZ_EEEEENS4_13SM90_TMA_LOADENS4_14ComposedLayoutINS4_7SwizzleILi2ELi4ELi3EEENS4_18smem_ptr_flag_bitsILi8EEENST_INS5_IJNSA_ILi8EEESG_EEENS5_IJSG_SB_EEEEEEEvNS4_8identityES12_S1C_vS1D_EENS_8epilogue10collective6detail29Sm90TmaWarpSpecializedAdapterINS1G_15DefaultEpilogueISI_SJ_SJ_NS1F_6thread17LinearCombinationISI_Li1EffLNS1K_9ScaleType4KindE0ELNS_15FloatRoundStyleE2ESI_EENS1_15EpilogueDefaultEEEEEvvEEEEvNT_6ParamsE:
        .type           _ZN7cutlass13device_kernelINS_4gemm6kernel13GemmUniversalIN4cute5tupleIJiiiiEEENS1_10collective13CollectiveMmaINS1_37MainloopSm90TmaGmmaWarpSpecializedFP8ILi18ENS5_IJNS4_1CILi1EEESB_SB_EEENS1_35KernelTmaWarpSpecializedCooperativeEEENS5_IJNSA_ILi128EEENSA_ILi64EEESG_EEENS_12float_e4m3_tENS5_IJlSB_lEEENS_12float_e5m2_tESJ_NS4_8TiledMMAINS4_8MMA_AtomIJNS4_4SM904GMMA30MMA_64x64x32_F32E4M3E5M2_SS_TNILNSO_7ScaleInE1ELSQ_1EEEEEENS4_6LayoutINS5_IJNSA_ILi2EEESB_SB_EEENS5_IJSB_NSA_ILi0EEESW_EEEEENS5_IJNS4_10UnderscoreESZ_SZ_EEEEENS4_13SM90_TMA_LOADENS4_14ComposedLayoutINS4_7SwizzleILi2ELi4ELi3EEENS4_18smem_ptr_flag_bitsILi8EEENST_INS5_IJNSA_ILi8EEESG_EEENS5_IJSG_SB_EEEEEEEvNS4_8identityES12_S1C_vS1D_EENS_8epilogue10collective6detail29Sm90TmaWarpSpecializedAdapterINS1G_15DefaultEpilogueISI_SJ_SJ_NS1F_6thread17LinearCombinationISI_Li1EffLNS1K_9ScaleType4KindE0ELNS_15FloatRoundStyleE2ESI_EENS1_15EpilogueDefaultEEEEEvvEEEEvNT_6ParamsE,@function
        .size           _ZN7cutlass13device_kernelINS_4gemm6kernel13GemmUniversalIN4cute5tupleIJiiiiEEENS1_10collective13CollectiveMmaINS1_37MainloopSm90TmaGmmaWarpSpecializedFP8ILi18ENS5_IJNS4_1CILi1EEESB_SB_EEENS1_35KernelTmaWarpSpecializedCooperativeEEENS5_IJNSA_ILi128EEENSA_ILi64EEESG_EEENS_12float_e4m3_tENS5_IJlSB_lEEENS_12float_e5m2_tESJ_NS4_8TiledMMAINS4_8MMA_AtomIJNS4_4SM904GMMA30MMA_64x64x32_F32E4M3E5M2_SS_TNILNSO_7ScaleInE1ELSQ_1EEEEEENS4_6LayoutINS5_IJNSA_ILi2EEESB_SB_EEENS5_IJSB_NSA_ILi0EEESW_EEEEENS5_IJNS4_10UnderscoreESZ_SZ_EEEEENS4_13SM90_TMA_LOADENS4_14ComposedLayoutINS4_7SwizzleILi2ELi4ELi3EEENS4_18smem_ptr_flag_bitsILi8EEENST_INS5_IJNSA_ILi8EEESG_EEENS5_IJSG_SB_EEEEEEEvNS4_8identityES12_S1C_vS1D_EENS_8epilogue10collective6detail29Sm90TmaWarpSpecializedAdapterINS1G_15DefaultEpilogueISI_SJ_SJ_NS1F_6thread17LinearCombinationISI_Li1EffLNS1K_9ScaleType4KindE0ELNS_15FloatRoundStyleE2ESI_EENS1_15EpilogueDefaultEEEEEvvEEEEvNT_6ParamsE,(.L_x_166 - _ZN7cutlass13device_kernelINS_4gemm6kernel13GemmUniversalIN4cute5tupleIJiiiiEEENS1_10collective13CollectiveMmaINS1_37MainloopSm90TmaGmmaWarpSpecializedFP8ILi18ENS5_IJNS4_1CILi1EEESB_SB_EEENS1_35KernelTmaWarpSpecializedCooperativeEEENS5_IJNSA_ILi128EEENSA_ILi64EEESG_EEENS_12float_e4m3_tENS5_IJlSB_lEEENS_12float_e5m2_tESJ_NS4_8TiledMMAINS4_8MMA_AtomIJNS4_4SM904GMMA30MMA_64x64x32_F32E4M3E5M2_SS_TNILNSO_7ScaleInE1ELSQ_1EEEEEENS4_6LayoutINS5_IJNSA_ILi2EEESB_SB_EEENS5_IJSB_NSA_ILi0EEESW_EEEEENS5_IJNS4_10UnderscoreESZ_SZ_EEEEENS4_13SM90_TMA_LOADENS4_14ComposedLayoutINS4_7SwizzleILi2ELi4ELi3EEENS4_18smem_ptr_flag_bitsILi8EEENST_INS5_IJNSA_ILi8EEESG_EEENS5_IJSG_SB_EEEEEEEvNS4_8identityES12_S1C_vS1D_EENS_8epilogue10collective6detail29Sm90TmaWarpSpecializedAdapterINS1G_15DefaultEpilogueISI_SJ_SJ_NS1F_6thread17LinearCombinationISI_Li1EffLNS1K_9ScaleType4KindE0ELNS_15FloatRoundStyleE2ESI_EENS1_15EpilogueDefaultEEEEEvvEEEEvNT_6ParamsE)
        .other          _ZN7cutlass13device_kernelINS_4gemm6kernel13GemmUniversalIN4cute5tupleIJiiiiEEENS1_10collective13CollectiveMmaINS1_37MainloopSm90TmaGmmaWarpSpecializedFP8ILi18ENS5_IJNS4_1CILi1EEESB_SB_EEENS1_35KernelTmaWarpSpecializedCooperativeEEENS5_IJNSA_ILi128EEENSA_ILi64EEESG_EEENS_12float_e4m3_tENS5_IJlSB_lEEENS_12float_e5m2_tESJ_NS4_8TiledMMAINS4_8MMA_AtomIJNS4_4SM904GMMA30MMA_64x64x32_F32E4M3E5M2_SS_TNILNSO_7ScaleInE1ELSQ_1EEEEEENS4_6LayoutINS5_IJNSA_ILi2EEESB_SB_EEENS5_IJSB_NSA_ILi0EEESW_EEEEENS5_IJNS4_10UnderscoreESZ_SZ_EEEEENS4_13SM90_TMA_LOADENS4_14ComposedLayoutINS4_7SwizzleILi2ELi4ELi3EEENS4_18smem_ptr_flag_bitsILi8EEENST_INS5_IJNSA_ILi8EEESG_EEENS5_IJSG_SB_EEEEEEEvNS4_8identityES12_S1C_vS1D_EENS_8epilogue10collective6detail29Sm90TmaWarpSpecializedAdapterINS1G_15DefaultEpilogueISI_SJ_SJ_NS1F_6thread17LinearCombinationISI_Li1EffLNS1K_9ScaleType4KindE0ELNS_15FloatRoundStyleE2ESI_EENS1_15EpilogueDefaultEEEEEvvEEEEvNT_6ParamsE,@"STO_CUDA_ENTRY STV_DEFAULT"
_ZN7cutlass13device_kernelINS_4gemm6kernel13GemmUniversalIN4cute5tupleIJiiiiEEENS1_10collective13CollectiveMmaINS1_37MainloopSm90TmaGmmaWarpSpecializedFP8ILi18ENS5_IJNS4_1CILi1EEESB_SB_EEENS1_35KernelTmaWarpSpecializedCooperativeEEENS5_IJNSA_ILi128EEENSA_ILi64EEESG_EEENS_12float_e4m3_tENS5_IJlSB_lEEENS_12float_e5m2_tESJ_NS4_8TiledMMAINS4_8MMA_AtomIJNS4_4SM904GMMA30MMA_64x64x32_F32E4M3E5M2_SS_TNILNSO_7ScaleInE1ELSQ_1EEEEEENS4_6LayoutINS5_IJNSA_ILi2EEESB_SB_EEENS5_IJSB_NSA_ILi0EEESW_EEEEENS5_IJNS4_10UnderscoreESZ_SZ_EEEEENS4_13SM90_TMA_LOADENS4_14ComposedLayoutINS4_7SwizzleILi2ELi4ELi3EEENS4_18smem_ptr_flag_bitsILi8EEENST_INS5_IJNSA_ILi8EEESG_EEENS5_IJSG_SB_EEEEEEEvNS4_8identityES12_S1C_vS1D_EENS_8epilogue10collective6detail29Sm90TmaWarpSpecializedAdapterINS1G_15DefaultEpilogueISI_SJ_SJ_NS1F_6thread17LinearCombinationISI_Li1EffLNS1K_9ScaleType4KindE0ELNS_15FloatRoundStyleE2ESI_EENS1_15EpilogueDefaultEEEEEvvEEEEvNT_6ParamsE:
[----:B------:R-:W-:Y:S01]  /*0000*/  LDC R1, c[0x0][0x28] ;  /* 0x00000a00ff017b82 */ /* 0x000fe20000000800 */
[----:B------:R-:W0:Y:S01]  /*0010*/  S2R R2, SR_TID.X ;  /* 0x0000000000027919 */ /* 0x000e220000002100 */
[----:B------:R-:W-:Y:S01]  /*0020*/  ELECT P0, URZ, PT ;  /* 0x00000000003f782f */ /* 0x000fe20003800000 */
[----:B------:R-:W-:Y:S01]  /*0030*/  BSSY B0, `(.L_x_0) ;  /* 0x000000f000007945 */ /* 0x000fe20003800000 */
[--C-:B0-----:R-:W-:Y:S02]  /*0040*/  SHF.R.U32.HI R0, RZ, 0x5, R2.reuse ;  /* 0x00000005ff007819 */ /* 0x101fe40000011602 */
[----:B------:R-:W-:-:S03]  /*0050*/  SHF.R.U32.HI R4, RZ, 0x7, R2 ;  /* 0x00000007ff047819 */ /* 0x000fc60000011602 */
[----:B------:R-:W0:Y:S04]  /*0060*/  SHFL.IDX PT, R3, R0, RZ, 0x1f ;  /* 0x00001fff00037589 */ /* 0x000e2800000e0000 */
[----:B------:R1:W2:Y:S01]  /*0070*/  SHFL.IDX PT, R7, R4, RZ, 0x1f ;  /* 0x00001fff04077589 */ /* 0x0002a200000e0000 */
[----:B0-----:R-:W-:-:S13]  /*0080*/  ISETP.NE.OR P0, PT, R3, RZ, !P0 ;  /* 0x000000ff0300720c */ /* 0x001fda0004705670 */
[----:B-12---:R-:W-:Y:S05]  /*0090*/  @P0 BRA `(.L_x_1) ;  /* 0x0000000000200947 */ /* 0x006fea0003800000 */
[----:B------:R-:W-:Y:S02]  /*00a0*/  ULDC.64 UR4, c[0x0][0x198] ;  /* 0x0000660000047ab9 */ /* 0x000fe40000000a00 */
[----:B------:R-:W-:Y:S02]  /*00b0*/  UIADD3 UR6, UP0, UR4, 0xf0, URZ ;  /* 0x000000f004067890 */ /* 0x000fe4000ff1e03f */
[----:B------:R-:W-:Y:S02]  /*00c0*/  UIADD3 UR4, UP1, UR4, 0x1f0, URZ ;  /* 0x000001f004047890 */ /* 0x000fe4000ff3e03f */
[----:B------:R-:W-:Y:S02]  /*00d0*/  UIADD3.X UR7, URZ, UR5, URZ, UP0, !UPT ;  /* 0x000000053f077290 */ /* 0x000fe400087fe43f */
[----:B------:R-:W-:-:S07]  /*00e0*/  UIADD3.X UR5, URZ, UR5, URZ, UP1, !UPT ;  /* 0x000000053f057290 */ /* 0x000fce0008ffe43f */
[----:B------:R0:W-:Y:S02]  /*00f0*/  UTMACCTL.PF [UR6] ;  /* 0x00000000060079b9 */ /* 0x0001e40008040000 */
[----:B------:R0:W-:Y:S02]  /*0100*/  UTMACCTL.PF [UR4] ;  /* 0x00000000040079b9 */ /* 0x0001e40008040000 */
[----:B0-----:R-:W-:Y:S01]  /*0110*/  NOP ;  /* 0x0000000000007918 */ /* 0x001fe20000000000 */
.L_x_1:
[----:B------:R-:W-:Y:S05]  /*0120*/  BSYNC B0 ;  /* 0x0000000000007941 */ /* 0x000fea0003800000 */
.L_x_0:
[----:B------:R-:W0:Y:S02]  /*0130*/  SHFL.IDX PT, R4, R0, RZ, 0x1f ;  /* 0x00001fff00047589 */ /* 0x000e2400000e0000 */
[----:B0-----:R-:W-:-:S13]  /*0140*/  ISETP.NE.AND P0, PT, R4, RZ, PT ;  /* 0x000000ff0400720c */ /* 0x001fda0003f05270 */
[----:B------:R-:W-:Y:S05]  /*0150*/  @P0 BRA `(.L_x_2) ;  /* 0x0000000000d40947 */ /* 0x000fea0003800000 */
[----:B------:R-:W-:Y:S01]  /*0160*/  ELECT P0, URZ, PT ;  /* 0x00000000003f782f */ /* 0x000fe20003800000 */
[----:B------:R-:W-:-:S12]  /*0170*/  BSSY B0, `(.L_x_2) ;  /* 0x0000033000007945 */ /* 0x000fd80003800000 */
[----:B------:R-:W-:Y:S05]  /*0180*/  @!P0 BRA `(.L_x_3) ;  /* 0x0000000000c48947 */ /* 0x000fea0003800000 */
[----:B------:R-:W0:Y:S01]  /*0190*/  S2UR UR8, SR_CgaCtaId ;  /* 0x00000000000879c3 */ /* 0x000e220000008800 */
[----:B------:R-:W-:Y:S01]  /*01a0*/  UMOV UR4, 0x400 ;  /* 0x0000040000047882 */ /* 0x000fe20000000000 */
[----:B------:R-:W-:Y:S01]  /*01b0*/  UMOV UR5, 0x1 ;  /* 0x0000000100057882 */ /* 0x000fe20000000000 */
[----:B------:R-:W-:Y:S02]  /*01c0*/  UMOV UR6, 0x100 ;  /* 0x0000010000067882 */ /* 0x000fe40000000000 */
[----:B------:R-:W-:-:S04]  /*01d0*/  UIADD3 UR6, -UR6, 0x100000, URZ ;  /* 0x0010000006067890 */ /* 0x000fc8000fffe13f */
[----:B------:R-:W-:Y:S02]  /*01e0*/  USHF.L.U32 UR7, UR6, 0xb, URZ ;  /* 0x0000000b06077899 */ /* 0x000fe4000800063f */
[----:B------:R-:W-:Y:S02]  /*01f0*/  USHF.L.U32 UR6, UR6, 0x1, URZ ;  /* 0x0000000106067899 */ /* 0x000fe4000800063f */
[----:B0-----:R-:W-:Y:S02]  /*0200*/  ULEA UR8, UR8, UR4, 0x18 ;  /* 0x0000000408087291 */ /* 0x001fe4000f8ec03f */
[----:B------:R-:W-:-:S04]  /*0210*/  UIADD3 UR4, -UR5, 0x100000, URZ ;  /* 0x0010000005047890 */ /* 0x000fc8000fffe13f */
[----:B------:R-:W-:Y:S02]  /*0220*/  USHF.L.U32 UR5, UR4, 0xb, URZ ;  /* 0x0000000b04057899 */ /* 0x000fe4000800063f */
[----:B------:R-:W-:Y:S01]  /*0230*/  USHF.L.U32 UR4, UR4, 0x1, URZ ;  /* 0x0000000104047899 */ /* 0x000fe2000800063f */
[----:B------:R-:W0:Y:S11]  /*0240*/  FENCE.VIEW.ASYNC.S ;  /* 0x00000000000073c6 */ /* 0x000e360000000000 */
[----:B0-----:R0:W1:Y:S01]  /*0250*/  SYNCS.EXCH.64 URZ, [UR8], UR4 ;  /* 0x00000004083f75b2 */ /* 0x0010620008000100 */
[----:B------:R0:W2:Y:S01]  /*0260*/  SYNCS.EXCH.64 URZ, [UR8+0x90], UR6 ;  /* 0x00009006083f75b2 */ /* 0x0000a20008000100 */
[----:B------:R0:W3:Y:S01]  /*0270*/  SYNCS.EXCH.64 URZ, [UR8+0x8], UR4 ;  /* 0x00000804083f75b2 */ /* 0x0000e20008000100 */
[----:B------:R0:W4:Y:S01]  /*0280*/  SYNCS.EXCH.64 URZ, [UR8+0x98], UR6 ;  /* 0x00009806083f75b2 */ /* 0x0001220008000100 */
[----:B------:R0:W0:Y:S01]  /*0290*/  SYNCS.EXCH.64 URZ, [UR8+0x10], UR4 ;  /* 0x00001004083f75b2 */ /* 0x0000220008000100 */
        /* <DEDUP_REMOVED lines=31> */
[----:B-1234-:R-:W-:Y:S01]  /*0490*/  NOP ;  /* 0x0000000000007918 */ /* 0x01efe20000000000 */
.L_x_3:
[----:B0-----:R-:W-:Y:S05]  /*04a0*/  BSYNC B0 ;  /* 0x0000000000007941 */ /* 0x001fea0003800000 */
.L_x_2:
[----:B------:R-:W0:Y:S01]  /*04b0*/  SHFL.IDX PT, R0, R0, RZ, 0x1f ;  /* 0x00001fff00007589 */ /* 0x000e2200000e0000 */
[----:B------:R-:W1:Y:S01]  /*04c0*/  LDC R4, c[0x0][0x65c] ;  /* 0x00019700ff047b82 */ /* 0x000e620000000800 */
[----:B------:R-:W-:Y:S02]  /*04d0*/  ELECT P0, URZ, PT ;  /* 0x00000000003f782f */ /* 0x000fe40003800000 */
[----:B------:R-:W-:Y:S01]  /*04e0*/  ISETP.NE.AND P2, PT, R7, RZ, PT ;  /* 0x000000ff0700720c */ /* 0x000fe20003f45270 */
[----:B------:R-:W2:Y:S01]  /*04f0*/  S2R R8, SR_CTAID.Y ;  /* 0x0000000000087919 */ /* 0x000ea20000002600 */
[----:B------:R-:W-:Y:S01]  /*0500*/  UMOV UR4, 0x20 ;  /* 0x0000002000047882 */ /* 0x000fe20000000000 */
[----:B------:R-:W-:Y:S01]  /*0510*/  NOP ;  /* 0x0000000000007918 */ /* 0x000fe20000000000 */
[----:B------:R-:W-:Y:S01]  /*0520*/  NOP ;  /* 0x0000000000007918 */ /* 0x000fe20000000000 */
[----:B------:R-:W3:Y:S01]  /*0530*/  S2R R6, SR_CTAID.X ;  /* 0x0000000000067919 */ /* 0x000ee20000002500 */
[----:B0-----:R-:W-:-:S02]  /*0540*/  ISETP.NE.OR P0, PT, R0, RZ, !P0 ;  /* 0x000000ff0000720c */ /* 0x001fc40004705670 */
[----:B-1----:R-:W-:Y:S02]  /*0550*/  ISETP.NE.AND P4, PT, R4, 0x1, PT ;  /* 0x000000010400780c */ /* 0x002fe40003f85270 */
[----:B------:R-:W-:-:S04]  /*0560*/  SHF.R.S32.HI R4, RZ, 0x1f, R3 ;  /* 0x0000001fff047819 */ /* 0x000fc80000011403 */
[----:B------:R-:W-:-:S04]  /*0570*/  LEA.HI R4, R4, R3, RZ, 0x2 ;  /* 0x0000000304047211 */ /* 0x000fc800078f10ff */
[----:B------:R-:W-:Y:S01]  /*0580*/  LOP3.LUT R4, R4, 0xfffffffc, RZ, 0xc0, !PT ;  /* 0xfffffffc04047812 */ /* 0x000fe200078ec0ff */
[----:B------:R-:W-:Y:S01]  /*0590*/  VOTEU.ALL UP0, P0 ;  /* 0x00000000003f7886 */ /* 0x000fe20000000000 */
[----:B------:R-:W-:Y:S01]  /*05a0*/  VOTEU.ALL UP1, P0 ;  /* 0x00000000003f7886 */ /* 0x000fe20000020000 */
[----:B------:R-:W3:Y:S01]  /*05b0*/  @P4 LDC R9, c[0x0][0x10] ;  /* 0x00000400ff094b82 */ /* 0x000ee20000000800 */
[----:B------:R-:W-:Y:S02]  /*05c0*/  @P4 IMAD.MOV.U32 R5, RZ, RZ, RZ ;  /* 0x000000ffff054224 */ /* 0x000fe400078e00ff */
[----:B------:R-:W-:Y:S01]  /*05d0*/  IMAD.IADD R3, R3, 0x1, -R4 ;  /* 0x0000000103037824 */ /* 0x000fe200078e0a04 */
[----:B------:R-:W-:Y:S01]  /*05e0*/  @!UP0 UMOV UR6, 0x400 ;  /* 0x0000040000068882 */ /* 0x000fe20000000000 */
[----:B------:R-:W-:-:S04]  /*05f0*/  @!UP0 UIADD3 UR4, -UR4, 0x100000, URZ ;  /* 0x0010000004048890 */ /* 0x000fc8000fffe13f */
[----:B------:R-:W-:Y:S02]  /*0600*/  @!UP0 USHF.L.U32 UR5, UR4, 0xb, URZ ;  /* 0x0000000b04058899 */ /* 0x000fe4000800063f */
[----:B------:R-:W-:Y:S01]  /*0610*/  @!UP0 USHF.L.U32 UR4, UR4, 0x1, URZ ;  /* 0x0000000104048899 */ /* 0x000fe2000800063f */
[----:B--2---:R-:W-:Y:S01]  /*0620*/  @P4 IMAD.MOV.U32 R4, RZ, RZ, R8 ;  /* 0x000000ffff044224 */ /* 0x004fe200078e0008 */
[----:B------:R-:W0:Y:S01]  /*0630*/  @!UP0 S2UR UR7, SR_CgaCtaId ;  /* 0x00000000000789c3 */ /* 0x000e220000008800 */
[----:B------:R-:W-:-:S07]  /*0640*/  @P4 IMAD.MOV.U32 R13, RZ, RZ, RZ ;  /* 0x000000ffff0d4224 */ /* 0x000fce00078e00ff */
[----:B------:R-:W1:Y:S01]  /*0650*/  @!P4 LDC R11, c[0x0][0xc] ;  /* 0x00000300ff0bcb82 */ /* 0x000e620000000800 */
[----:B---3--:R-:W-:-:S04]  /*0660*/  @P4 IMAD.WIDE.U32 R4, R6, R9, R4 ;  /* 0x0000000906044225 */ /* 0x008fc800078e0004 */
[----:B------:R-:W-:Y:S02]  /*0670*/  VIADD R9, R7, 0xffffffff ;  /* 0xffffffff07097836 */ /* 0x000fe40000000000 */
[----:B------:R-:W-:Y:S01]  /*0680*/  @P4 IMAD.MOV.U32 R0, RZ, RZ, R4 ;  /* 0x000000ffff004224 */ /* 0x000fe200078e0004 */
[----:B0-----:R-:W-:Y:S02]  /*0690*/  @!UP0 ULEA UR6, UR7, UR6, 0x18 ;  /* 0x0000000607068291 */ /* 0x001fe4000f8ec03f */
[----:B------:R-:W-:Y:S01]  /*06a0*/  ISETP.GE.U32.AND P1, PT, R9, 0x2, PT ;  /* 0x000000020900780c */ /* 0x000fe20003f26070 */
[----:B------:R-:W-:Y:S01]  /*06b0*/  VOTEU.ALL UP0, P0 ;  /* 0x00000000003f7886 */ /* 0x000fe20000000000 */
[----:B------:R-:W-:Y:S01]  /*06c0*/  ISETP.NE.AND P0, PT, R3, 0x3, PT ;  /* 0x000000030300780c */ /* 0x000fe20003f05270 */
[----:B------:R-:W-:-:S03]  /*06d0*/  @P4 IMAD.IADD R5, R5, 0x1, R13 ;  /* 0x0000000105054824 */ /* 0x000fc600078e020d */
[----:B------:R-:W-:-:S04]  /*06e0*/  ISETP.EQ.OR P0, PT, R3, RZ, !P0 ;  /* 0x000000ff0300720c */ /* 0x000fc80004702670 */
[----:B------:R-:W-:Y:S01]  /*06f0*/  ISETP.EQ.AND P0, PT, R7, RZ, P0 ;  /* 0x000000ff0700720c */ /* 0x000fe20000702270 */
[----:B------:R-:W-:Y:S01]  /*0700*/  IMAD.MOV.U32 R7, RZ, RZ, RZ ;  /* 0x000000ffff077224 */ /* 0x000fe200078e00ff */
[----:B------:R-:W0:Y:S02]  /*0710*/  FENCE.VIEW.ASYNC.S ;  /* 0x00000000000073c6 */ /* 0x000e240000000000 */
[----:B0-----:R0:W2:Y:S01]  /*0720*/  @!UP0 SYNCS.EXCH.64 URZ, [UR6+0x130], UR4 ;  /* 0x00013004063f85b2 */ /* 0x0010a20008000100 */
[----:B------:R-:W-:Y:S01]  /*0730*/  SEL R4, RZ, 0x1, !P0 ;  /* 0x00000001ff047807 */ /* 0x000fe20004000000 */
[----:B-1----:R-:W-:-:S03]  /*0740*/  @!P4 IMAD.WIDE.U32 R10, R11, R8, R6 ;  /* 0x000000080b0ac225 */ /* 0x002fc600078e0006 */
[----:B------:R-:W-:Y:S01]  /*0750*/  SEL R4, R4, 0x2, P1 ;  /* 0x0000000204047807 */ /* 0x000fe20000800000 */
[----:B------:R-:W-:Y:S02]  /*0760*/  @!P4 IMAD.MOV.U32 R0, RZ, RZ, R10 ;  /* 0x000000ffff00c224 */ /* 0x000fe400078e000a */
[----:B------:R-:W-:Y:S01]  /*0770*/  @!P4 IMAD.MOV.U32 R5, RZ, RZ, R11 ;  /* 0x000000ffff05c224 */ /* 0x000fe200078e000b */
[----:B------:R0:W2:Y:S01]  /*0780*/  @!UP1 SYNCS.EXCH.64 URZ, [UR6+0x138], UR4 ;  /* 0x00013804063f95b2 */ /* 0x0000a20008000100 */
[----:B------:R-:W-:Y:S01]  /*0790*/  NOP ;  /* 0x0000000000007918 */ /* 0x000fe20000000000 */
[----:B--2---:R-:W-:Y:S06]  /*07a0*/  BAR.SYNC.DEFER_BLOCKING 0x0 ;  /* 0x0000000000007b1d */ /* 0x004fec0000010000 */
[----:B------:R-:W-:Y:S05]  /*07b0*/  @!P2 BRA `(.L_x_4) ;  /* 0x0000004c0020a947 */ /* 0x000fea0003800000 */
[----:B------:R-:W-:-:S13]  /*07c0*/  ISETP.GT.U32.AND P0, PT, R9, 0x1, PT ;  /* 0x000000010900780c */ /* 0x000fda0003f04070 */
[----:B0-----:R-:W-:Y:S05]  /*07d0*/  @P0 EXIT ;  /* 0x000000000000094d */ /* 0x001fea0003800000 */
[----:B------:R-:W-:Y:S01]  /*07e0*/  ULDC.64 UR4, c[0x0][0x650] ;  /* 0x0001940000047ab9 */ /* 0x000fe20000000a00 */
[----:B------:R-:W-:Y:S01]  /*07f0*/  PRMT R9, RZ, 0x7610, R9 ;  /* 0x00007610ff097816 */ /* 0x000fe20000000009 */
[----:B------:R-:W-:Y:S01]  /*0800*/  IMAD.MOV.U32 R16, RZ, RZ, -0x1 ;  /* 0xffffffffff107424 */ /* 0x000fe200078e00ff */
[----:B------:R-:W-:Y:S01]  /*0810*/  ISETP.GE.U32.AND P0, PT, R0, UR4, PT ;  /* 0x0000000400007c0c */ /* 0x000fe2000bf06070 */
[----:B------:R-:W-:Y:S02]  /*0820*/  IMAD.MOV.U32 R12, RZ, RZ, -0x1 ;  /* 0xffffffffff0c7424 */ /* 0x000fe400078e00ff */
[----:B------:R-:W-:Y:S01]  /*0830*/  IMAD.MOV.U32 R69, RZ, RZ, -0x1 ;  /* 0xffffffffff457424 */ /* 0x000fe200078e00ff */
[----:B------:R-:W-:-:S13]  /*0840*/  ISETP.GE.U32.AND.EX P0, PT, R5, UR5, PT, P0 ;  /* 0x0000000505007c0c */ /* 0x000fda000bf06100 */
[----:B------:R-:W-:Y:S05]  /*0850*/  @P0 BRA `(.L_x_5) ;  /* 0x0000000400600947 */ /* 0x000fea0003800000 */
[----:B------:R-:W0:Y:S01]  /*0860*/  LDC.64 R16, c[0x0][0x628] ;  /* 0x00018a00ff107b82 */ /* 0x000e220000000a00 */
[----:B------:R-:W-:Y:S02]  /*0870*/  IMAD.MOV.U32 R10, RZ, RZ, R0 ;  /* 0x000000ffff0a7224 */ /* 0x000fe400078e0000 */
[----:B------:R-:W-:-:S05]  /*0880*/  IMAD.MOV.U32 R11, RZ, RZ, R5 ;  /* 0x000000ffff0b7224 */ /* 0x000fca00078e0005 */
[----:B------:R-:W1:Y:S08]  /*0890*/  LDC R18, c[0x0][0x630] ;  /* 0x00018c00ff127b82 */ /* 0x000e700000000800 */
[----:B------:R-:W2:Y:S01]  /*08a0*/  LDC.64 R20, c[0x0][0x620] ;  /* 0x00018800ff147b82 */ /* 0x000ea20000000a00 */
[----:B0-----:R-:W-:-:S04]  /*08b0*/  ISETP.NE.U32.AND P0, PT, R16, RZ, PT ;  /* 0x000000ff1000720c */ /* 0x001fc80003f05070 */
[----:B------:R-:W-:-:S13]  /*08c0*/  ISETP.NE.AND.EX P0, PT, R17, RZ, PT, P0 ;  /* 0x000000ff1100720c */ /* 0x000fda0003f05300 */
[----:B-12---:R-:W-:Y:S05]  /*08d0*/  @!P0 BRA `(.L_x_6) ;  /* 0x0000000000288947 */ /* 0x006fea0003800000 */
[----:B------:R-:W0:Y:S02]  /*08e0*/  LDC R3, c[0x0][0x634] ;  /* 0x00018d00ff037b82 */ /* 0x000e240000000800 */
[----:B0-----:R-:W-:-:S05]  /*08f0*/  IADD3 R3, P0, R0, R3, RZ ;  /* 0x0000000300037210 */ /* 0x001fca0007f1e0ff */
[----:B------:R-:W-:-:S04]  /*0900*/  IMAD.X R9, RZ, RZ, R5, P0 ;  /* 0x000000ffff097224 */ /* 0x000fc800000e0605 */
[----:B------:R-:W-:-:S04]  /*0910*/  IMAD.WIDE.U32 R10, R9, R16, RZ ;  /* 0x00000010090a7225 */ /* 0x000fc800078e00ff */
[----:B------:R-:W-:-:S04]  /*0920*/  IMAD.WIDE.U32 R12, P0, R3, R17, R10 ;  /* 0x00000011030c7225 */ /* 0x000fc8000780000a */
[----:B------:R-:W-:-:S04]  /*0930*/  IMAD.WIDE.U32 R10, R3, R16, RZ ;  /* 0x00000010030a7225 */ /* 0x000fc800078e00ff */
[----:B------:R-:W-:Y:S01]  /*0940*/  IMAD.X R15, RZ, RZ, RZ, P0 ;  /* 0x000000ffff0f7224 */ /* 0x000fe200000e06ff */
[----:B------:R-:W-:Y:S01]  /*0950*/  IADD3 RZ, P0, R11, R12, RZ ;  /* 0x0000000c0bff7210 */ /* 0x000fe20007f1e0ff */
[----:B------:R-:W-:-:S04]  /*0960*/  IMAD.MOV.U32 R14, RZ, RZ, R13 ;  /* 0x000000ffff0e7224 */ /* 0x000fc800078e000d */
[----:B------:R-:W-:-:S08]  /*0970*/  IMAD.WIDE.U32.X R10, R9, R17, R14, P0 ;  /* 0x00000011090a7225 */ /* 0x000fd000000e040e */
.L_x_6:
[-CC-:B------:R-:W-:Y:S01]  /*0980*/  SHF.R.U64 R69, R10, R18.reuse, R11.reuse ;  /* 0x000000120a457219 */ /* 0x180fe2000000120b */
[----:B------:R-:W0:Y:S01]  /*0990*/  LDC.64 R22, c[0x0][0x640] ;  /* 0x00019000ff167b82 */ /* 0x000e220000000a00 */
[----:B------:R-:W-:Y:S01]  /*09a0*/  SHF.R.U32.HI R7, RZ, R18, R11 ;  /* 0x00000012ff077219 */ /* 0x000fe2000001160b */
[----:B------:R-:W-:Y:S01]  /*09b0*/  ULDC UR4, c[0x0][0x150] ;  /* 0x0000540000047ab9 */ /* 0x000fe20000000800 */
[----:B------:R-:W-:Y:S01]  /*09c0*/  IADD3 R9, P0, RZ, -R69, RZ ;  /* 0x80000045ff097210 */ /* 0x000fe20007f1e0ff */
[----:B------:R-:W-:Y:S01]  /*09d0*/  IMAD.MOV.U32 R10, RZ, RZ, R0 ;  /* 0x000000ffff0a7224 */ /* 0x000fe200078e0000 */
[----:B------:R-:W-:Y:S01]  /*09e0*/  I2FP.F32.U32 R3, R6 ;  /* 0x0000000600037245 */ /* 0x000fe20000201000 */
[----:B------:R-:W-:Y:S02]  /*09f0*/  IMAD.MOV.U32 R11, RZ, RZ, R5 ;  /* 0x000000ffff0b7224 */ /* 0x000fe400078e0005 */
[----:B------:R-:W1:Y:S01]  /*0a00*/  LDC R14, c[0x0][0x618] ;  /* 0x00018600ff0e7b82 */ /* 0x000e620000000800 */
[----:B------:R-:W-:-:S02]  /*0a10*/  IMAD.X R13, RZ, RZ, ~R7, P0 ;  /* 0x000000ffff0d7224 */ /* 0x000fc400000e0e07 */
[----:B------:R-:W-:Y:S01]  /*0a20*/  FMUL R3, R3, UR4 ;  /* 0x0000000403037c20 */ /* 0x000fe20008400000 */
[----:B------:R-:W-:Y:S01]  /*0a30*/  IMAD.WIDE.U32 R10, R9, R20, R10 ;  /* 0x00000014090a7225 */ /* 0x000fe200078e000a */
[----:B------:R-:W-:-:S03]  /*0a40*/  ULDC UR4, c[0x0][0x154] ;  /* 0x0000550000047ab9 */ /* 0x000fc60000000800 */
[----:B------:R-:W-:Y:S01]  /*0a50*/  IMAD R12, R13, R20, RZ ;  /* 0x000000140d0c7224 */ /* 0x000fe200078e02ff */
[----:B------:R-:W2:Y:S01]  /*0a60*/  LDC R7, c[0x0][0x144] ;  /* 0x00005100ff077b82 */ /* 0x000ea20000000800 */
[----:B------:R-:W3:Y:S01]  /*0a70*/  F2I.U32.TRUNC.NTZ R3, R3 ;  /* 0x0000000300037305 */ /* 0x000ee2000020f000 */
[----:B------:R-:W-:Y:S02]  /*0a80*/  IMAD.MOV.U32 R13, RZ, RZ, -0x1 ;  /* 0xffffffffff0d7424 */ /* 0x000fe400078e00ff */
[----:B------:R-:W-:-:S04]  /*0a90*/  IMAD R9, R9, R21, R12 ;  /* 0x0000001509097224 */ /* 0x000fc800078e020c */
[----:B------:R-:W4:Y:S01]  /*0aa0*/  LDC R18, c[0x0][0x608] ;  /* 0x00018200ff127b82 */ /* 0x000f220000000800 */
[----:B------:R-:W-:Y:S01]  /*0ab0*/  IMAD.IADD R11, R11, 0x1, R9 ;  /* 0x000000010b0b7824 */ /* 0x000fe200078e0209 */
[----:B0-----:R-:W-:Y:S02]  /*0ac0*/  ISETP.NE.U32.AND P0, PT, R22, RZ, PT ;  /* 0x000000ff1600720c */ /* 0x001fe40003f05070 */
[----:B------:R-:W-:Y:S02]  /*0ad0*/  I2FP.F32.U32 R9, R8 ;  /* 0x0000000800097245 */ /* 0x000fe40000201000 */
[----:B------:R-:W-:Y:S02]  /*0ae0*/  ISETP.NE.AND.EX P0, PT, R23, RZ, PT, P0 ;  /* 0x000000ff1700720c */ /* 0x000fe40003f05300 */
[----:B------:R-:W0:Y:S01]  /*0af0*/  LDC R12, c[0x0][0x658] ;  /* 0x00019600ff0c7b82 */ /* 0x000e220000000800 */
[-C--:B-1----:R-:W-:Y:S01]  /*0b00*/  SHF.R.U64 R16, R10, R14.reuse, R11 ;  /* 0x0000000e0a107219 */ /* 0x082fe2000000120b */
[----:B---3--:R-:W-:Y:S01]  /*0b10*/  IMAD.MOV R10, RZ, RZ, -R3 ;  /* 0x000000ffff0a7224 */ /* 0x008fe200078e0a03 */
[----:B------:R-:W-:-:S05]  /*0b20*/  SHF.R.U32.HI R11, RZ, R14, R11 ;  /* 0x0000000eff0b7219 */ /* 0x000fca000001160b */
[----:B------:R-:W1:Y:S01]  /*0b30*/  LDC R17, c[0x0][0x148] ;  /* 0x00005200ff117b82 */ /* 0x000e620000000800 */
[----:B--2---:R-:W-:Y:S02]  /*0b40*/  IMAD R3, R7, R10, R6 ;  /* 0x0000000a07037224 */ /* 0x004fe400078e0206 */
[----:B------:R-:W-:-:S04]  /*0b50*/  FMUL R7, R9, UR4 ;  /* 0x0000000409077c20 */ /* 0x000fc80008400000 */
[----:B------:R2:W3:Y:S01]  /*0b60*/  F2I.U32.TRUNC.NTZ R15, R7 ;  /* 0x00000007000f7305 */ /* 0x0004e2000020f000 */
[----:B------:R-:W1:Y:S01]  /*0b70*/  LDC R21, c[0x0][0x600] ;  /* 0x00018000ff157b82 */ /* 0x000e620000000800 */
[-CC-:B----4-:R-:W-:Y:S02]  /*0b80*/  SHF.R.U64 R27, R16, R18.reuse, R11.reuse ;  /* 0x00000012101b7219 */ /* 0x190fe4000000120b */
[----:B------:R-:W-:Y:S01]  /*0b90*/  SHF.R.U32.HI R9, RZ, R18, R11 ;  /* 0x00000012ff097219 */ /* 0x000fe2000001160b */
[----:B------:R-:W-:-:S04]  /*0ba0*/  IMAD.MOV.U32 R11, RZ, RZ, 0x1 ;  /* 0x00000001ff0b7424 */ /* 0x000fc800078e00ff */
[----:B------:R-:W4:Y:S01]  /*0bb0*/  LDC R20, c[0x0][0x648] ;  /* 0x00019200ff147b82 */ /* 0x000f220000000800 */
[-C--:B0-----:R-:W-:Y:S02]  /*0bc0*/  SHF.L.U32 R6, R13, R12.reuse, RZ ;  /* 0x0000000c0d067219 */ /* 0x081fe400000006ff */
[-CC-:B------:R-:W-:Y:S02]  /*0bd0*/  SHF.R.U64 R18, R27, R12.reuse, R9.reuse ;  /* 0x0000000c1b127219 */ /* 0x180fe40000001209 */
[----:B------:R-:W-:Y:S02]  /*0be0*/  SHF.R.U32.HI R19, RZ, R12, R9 ;  /* 0x0000000cff137219 */ /* 0x000fe40000011609 */
[----:B------:R-:W-:Y:S01]  /*0bf0*/  LOP3.LUT R14, RZ, R6, RZ, 0x33, !PT ;  /* 0x00000006ff0e7212 */ /* 0x000fe200078e33ff */
[----:B------:R-:W0:Y:S01]  /*0c00*/  LDC R25, c[0x0][0x638] ;  /* 0x00018e00ff197b82 */ /* 0x000e220000000800 */
[----:B------:R-:W-:Y:S01]  /*0c10*/  SHF.L.U32 R9, R11, R12, RZ ;  /* 0x0000000c0b097219 */ /* 0x000fe200000006ff */
[----:B------:R-:W-:-:S02]  /*0c20*/  IMAD.MOV.U32 R6, RZ, RZ, R18 ;  /* 0x000000ffff067224 */ /* 0x000fc400078e0012 */
[----:B--2---:R-:W-:-:S04]  /*0c30*/  IMAD.MOV.U32 R7, RZ, RZ, R19 ;  /* 0x000000ffff077224 */ /* 0x004fc800078e0013 */
[----:B------:R-:W2:Y:S01]  /*0c40*/  LDC R24, c[0x0][0x610] ;  /* 0x00018400ff187b82 */ /* 0x000ea20000000800 */
[----:B---3--:R-:W-:Y:S05]  /*0c50*/  @!P0 BRA `(.L_x_7) ;  /* 0x0000000000288947 */ /* 0x008fea0003800000 */
[----:B------:R-:W3:Y:S02]  /*0c60*/  LDC R13, c[0x0][0x64c] ;  /* 0x00019300ff0d7b82 */ /* 0x000ee40000000800 */
[----:B---3--:R-:W-:-:S05]  /*0c70*/  IADD3 R13, P0, R18, R13, RZ ;  /* 0x0000000d120d7210 */ /* 0x008fca0007f1e0ff */
        /* <DEDUP_REMOVED lines=8> */
.L_x_7:
[----:B----4-:R-:W-:Y:S01]  /*0d00*/  SHF.R.U64 R6, R6, R20, R7 ;  /* 0x0000001406067219 */ /* 0x010fe20000001207 */
[----:B-1----:R-:W-:Y:S01]  /*0d10*/  VIADD R7, R21, 0xffffffff ;  /* 0xffffffff15077836 */ /* 0x002fe20000000000 */
[----:B------:R-:W-:Y:S01]  /*0d20*/  LOP3.LUT R14, R27, R14, RZ, 0xc0, !PT ;  /* 0x0000000e1b0e7212 */ /* 0x000fe200078ec0ff */
[----:B------:R-:W-:Y:S02]  /*0d30*/  IMAD.MOV R15, RZ, RZ, -R15 ;  /* 0x000000ffff0f7224 */ /* 0x000fe400078e0a0f */
[----:B------:R-:W-:Y:S01]  /*0d40*/  IMAD.MOV R10, RZ, RZ, -R6 ;  /* 0x000000ffff0a7224 */ /* 0x000fe200078e0a06 */
[----:B------:R-:W-:Y:S01]  /*0d50*/  LOP3.LUT R7, R16, R7, RZ, 0xc0, !PT ;  /* 0x0000000710077212 */ /* 0x000fe200078ec0ff */
[----:B------:R-:W-:Y:S02]  /*0d60*/  IMAD R14, R9, R6, R14 ;  /* 0x00000006090e7224 */ /* 0x000fe400078e020e */
[----:B------:R-:W-:Y:S02]  /*0d70*/  @P4 IMAD R3, R17, R15, R8 ;  /* 0x0000000f11034224 */ /* 0x000fe400078e0208 */
[----:B0-----:R-:W-:-:S02]  /*0d80*/  IMAD R6, R10, R25, R18 ;  /* 0x000000190a067224 */ /* 0x001fc400078e0212 */
[----:B--2---:R-:W-:Y:S02]  /*0d90*/  IMAD R3, R14, R24, R3 ;  /* 0x000000180e037224 */ /* 0x004fe400078e0203 */
[----:B------:R-:W-:Y:S02]  /*0da0*/  IMAD R6, R6, R21, R7 ;  /* 0x0000001506067224 */ /* 0x000fe400078e0207 */
[----:B------:R-:W-:-:S03]  /*0db0*/  IMAD.MOV.U32 R9, RZ, RZ, 0x1 ;  /* 0x00000001ff097424 */ /* 0x000fc600078e00ff */
[----:B------:R-:W-:Y:S02]  /*0dc0*/  SEL R12, R6, R3, !P4 ;  /* 0x00000003060c7207 */ /* 0x000fe40006000000 */
[----:B------:R-:W-:-:S07]  /*0dd0*/  SEL R16, R3, R6, !P4 ;  /* 0x0000000603107207 */ /* 0x000fce0006000000 */
.L_x_5:
[----:B------:R-:W-:-:S08]  /*0de0*/  NOP ;  /* 0x0000000000007918 */ /* 0x000fd00000000000 */
[----:B------:R-:W0:Y:S02]  /*0df0*/  USETMAXREG.TRY_ALLOC.CTAPOOL UP0, 0xe8 ;  /* 0x000000e8000079c8 */ /* 0x000e240008000600 */
[----:B0-----:R-:W-:-:S13]  /*0e00*/  PLOP3.LUT P0, PT, PT, PT, UP0, 0x80, 0x0 ;  /* 0x000000000000781c */ /* 0x001fda0003f0f008 */
[----:B------:R-:W-:Y:S05]  /*0e10*/  @!P0 BRA `(.L_x_5) ;  /* 0xfffffffc00f08947 */ /* 0x000fea000383ffff */
[----:B------:R-:W-:Y:S01]  /*0e20*/  ULDC.64 UR4, c[0x0][0x598] ;  /* 0x0001660000047ab9 */ /* 0x000fe20000000a00 */
[----:B------:R-:W-:Y:S01]  /*0e30*/  ULDC.64 UR16, c[0x0][0x208] ;  /* 0x0000820000107ab9 */ /* 0x000fe20000000a00 */
[----:B------:R-:W-:-:S04]  /*0e40*/  ISETP.NE.U32.AND P0, PT, RZ, UR4, PT ;  /* 0x00000004ff007c0c */ /* 0x000fc8000bf05070 */
[----:B------:R-:W-:-:S13]  /*0e50*/  ISETP.NE.AND.EX P0, PT, RZ, UR5, PT, P0 ;  /* 0x00000005ff007c0c */ /* 0x000fda000bf05300 */
[----:B------:R-:W-:Y:S05]  /*0e60*/  @!P0 BRA `(.L_x_8) ;  /* 0x00000000001c8947 */ /* 0x000fea0003800000 */
[----:B------:R-:W0:Y:S02]  /*0e70*/  LDC.64 R6, c[0x0][0x598] ;  /* 0x00016600ff067b82 */ /* 0x000e240000000a00 */
[----:B0-----:R-:W2:Y:S02]  /*0e80*/  LDG.E.64 R6, desc[UR16][R6.64] ;  /* 0x0000001006067981 */ /* 0x001ea4000c1e1b00 */
[----:B--2---:R-:W-:-:S04]  /*0e90*/  ISETP.NE.U32.AND P0, PT, R6, RZ, PT ;  /* 0x000000ff0600720c */ /* 0x004fc80003f05070 */
[----:B------:R-:W-:-:S13]  /*0ea0*/  ISETP.NE.AND.EX P0, PT, R7, RZ, PT, P0 ;  /* 0x000000ff0700720c */ /* 0x000fda0003f05300 */
[----:B------:R-:W-:Y:S05]  /*0eb0*/  @!P0 BRA `(.L_x_8) ;  /* 0x0000000000088947 */ /* 0x000fea0003800000 */
[----:B------:R0:W5:Y:S01]  /*0ec0*/  LD.E R3, desc[UR16][R6.64] ;  /* 0x0000001006037980 */ /* 0x000162000c101900 */
[----:B------:R-:W-:Y:S05]  /*0ed0*/  BRA `(.L_x_9) ;  /* 0x0000000000207947 */ /* 0x000fea0003800000 */
.L_x_8:
[----:B------:R-:W-:Y:S02]  /*0ee0*/  ULDC.64 UR4, c[0x0][0x588] ;  /* 0x0001620000047ab9 */ /* 0x000fe40000000a00 */
[----:B------:R-:W-:-:S04]  /*0ef0*/  ISETP.NE.U32.AND P0, PT, RZ, UR4, PT ;  /* 0x00000004ff007c0c */ /* 0x000fc8000bf05070 */
[----:B------:R-:W-:-:S13]  /*0f00*/  ISETP.NE.AND.EX P0, PT, RZ, UR5, PT, P0 ;  /* 0x00000005ff007c0c */ /* 0x000fda000bf05300 */
[----:B------:R-:W-:Y:S05]  /*0f10*/  @!P0 BRA `(.L_x_10) ;  /* 0x00000000000c8947 */ /* 0x000fea0003800000 */
[----:B------:R-:W0:Y:S02]  /*0f20*/  LDC.64 R6, c[0x0][0x588] ;  /* 0x00016200ff067b82 */ /* 0x000e240000000a00 */
[----:B0-----:R1:W5:Y:S01]  /*0f30*/  LDG.E R3, desc[UR16][R6.64] ;  /* 0x0000001006037981 */ /* 0x001362000c1e1900 */
[----:B------:R-:W-:Y:S05]  /*0f40*/  BRA `(.L_x_9) ;  /* 0x0000000000047947 */ /* 0x000fea0003800000 */
.L_x_10:
[----:B------:R-:W2:Y:S02]  /*0f50*/  LDC R3, c[0x0][0x580] ;  /* 0x00016000ff037b82 */ /* 0x000ea40000000800 */
.L_x_9:
[----:B------:R-:W-:Y:S02]  /*0f60*/  ULDC.64 UR4, c[0x0][0x5a0] ;  /* 0x0001680000047ab9 */ /* 0x000fe40000000a00 */
[----:B------:R-:W-:-:S04]  /*0f70*/  ISETP.NE.U32.AND P0, PT, RZ, UR4, PT ;  /* 0x00000004ff007c0c */ /* 0x000fc8000bf05070 */
[----:B------:R-:W-:-:S13]  /*0f80*/  ISETP.NE.AND.EX P0, PT, RZ, UR5, PT, P0 ;  /* 0x00000005ff007c0c */ /* 0x000fda000bf05300 */
[----:B------:R-:W-:Y:S05]  /*0f90*/  @!P0 BRA `(.L_x_11) ;  /* 0x00000000001c8947 */ /* 0x000fea0003800000 */
[----:B01----:R-:W0:Y:S02]  /*0fa0*/  LDC.64 R6, c[0x0][0x5a0] ;  /* 0x00016800ff067b82 */ /* 0x003e240000000a00 */
[----:B0-----:R-:W3:Y:S02]  /*0fb0*/  LDG.E.64 R6, desc[UR16][R6.64] ;  /* 0x0000001006067981 */ /* 0x001ee4000c1e1b00 */
[----:B---3--:R-:W-:-:S04]  /*0fc0*/  ISETP.NE.U32.AND P0, PT, R6, RZ, PT ;  /* 0x000000ff0600720c */ /* 0x008fc80003f05070 */
[----:B------:R-:W-:-:S13]  /*0fd0*/  ISETP.NE.AND.EX P0, PT, R7, RZ, PT, P0 ;  /* 0x000000ff0700720c */ /* 0x000fda0003f05300 */
[----:B------:R-:W-:Y:S05]  /*0fe0*/  @!P0 BRA `(.L_x_11) ;  /* 0x0000000000088947 */ /* 0x000fea0003800000 */
[----:B------:R0:W5:Y:S01]  /*0ff0*/  LD.E R10, desc[UR16][R6.64] ;  /* 0x00000010060a7980 */ /* 0x000162000c101900 */
[----:B------:R-:W-:Y:S05]  /*1000*/  BRA `(.L_x_12) ;  /* 0x0000000000207947 */ /* 0x000fea0003800000 */
.L_x_11:
[----:B------:R-:W-:Y:S02]  /*1010*/  ULDC.64 UR4, c[0x0][0x590] ;  /* 0x0001640000047ab9 */ /* 0x000fe40000000a00 */
[----:B------:R-:W-:-:S04]  /*1020*/  ISETP.NE.U32.AND P0, PT, RZ, UR4, PT ;  /* 0x00000004ff007c0c */ /* 0x000fc8000bf05070 */
[----:B------:R-:W-:-:S13]  /*1030*/  ISETP.NE.AND.EX P0, PT, RZ, UR5, PT, P0 ;  /* 0x00000005ff007c0c */ /* 0x000fda000bf05300 */
[----:B------:R-:W-:Y:S05]  /*1040*/  @!P0 BRA `(.L_x_13) ;  /* 0x00000000000c8947 */ /* 0x000fea0003800000 */
[----:B------:R-:W3:Y:S02]  /*1050*/  LDC.64 R10, c[0x0][0x590] ;  /* 0x00016400ff0a7b82 */ /* 0x000ee40000000a00 */
[----:B---3--:R3:W5:Y:S01]  /*1060*/  LDG.E R10, desc[UR16][R10.64] ;  /* 0x000000100a0a7981 */ /* 0x008762000c1e1900 */
[----:B------:R-:W-:Y:S05]  /*1070*/  BRA `(.L_x_12) ;  /* 0x0000000000047947 */ /* 0x000fea0003800000 */
.L_x_13:
[----:B------:R-:W4:Y:S02]  /*1080*/  LDC R10, c[0x0][0x584] ;  /* 0x00016100ff0a7b82 */ /* 0x000f240000000800 */
.L_x_12:
[----:B------:R-:W-:-:S13]  /*1090*/  LOP3.LUT P0, RZ, R9, 0xff, RZ, 0xc0, !PT ;  /* 0x000000ff09ff7812 */ /* 0x000fda000780c0ff */
[----:B------:R-:W-:Y:S05]  /*10a0*/  @!P0 EXIT ;  /* 0x000000000000894d */ /* 0x000fea0003800000 */
[----:B------:R-:W-:Y:S01]  /*10b0*/  ULDC UR4, c[0x0][0x28c] ;  /* 0x0000a30000047ab9 */ /* 0x000fe20000000800 */
[----:B------:R-:W-:Y:S01]  /*10c0*/  LOP3.LUT R80, R4, 0x1, RZ, 0xfc, !PT ;  /* 0x0000000104507812 */ /* 0x000fe200078efcff */
[----:B------:R-:W-:-:S04]  /*10d0*/  UIADD3 UR4, UR4, 0x3f, URZ ;  /* 0x0000003f04047890 */ /* 0x000fc8000fffe03f */
[----:B------:R-:W-:-:S04]  /*10e0*/  USHF.R.S32.HI UR5, URZ, 0x1f, UR4 ;  /* 0x0000001f3f057899 */ /* 0x000fc80008011404 */
[----:B------:R-:W-:-:S03]  /*10f0*/  ULEA.HI UR5, UR5, UR4, URZ, 0x6 ;  /* 0x0000000405057291 */ /* 0x000fc6000f8f303f */
[----:B------:R-:W-:Y:S01]  /*1100*/  UMOV UR4, URZ ;  /* 0x0000003f00047c82 */ /* 0x000fe20008000000 */
[----:B------:R-:W-:-:S03]  /*1110*/  USHF.R.S32.HI UR9, URZ, 0x6, UR5 ;  /* 0x000000063f097899 */ /* 0x000fc60008011405 */
[----:B------:R-:W-:-:S09]  /*1120*/  UMOV UR5, URZ ;  /* 0x0000003f00057c82 */ /* 0x000fd20008000000 */
.L_x_102:
[----:B01----:R-:W-:Y:S01]  /*1130*/  LOP3.LUT R6, R2, 0x80, RZ, 0xc0, !PT ;  /* 0x0000008002067812 */ /* 0x003fe200078ec0ff */
[----:B------:R-:W0:Y:S01]  /*1140*/  S2UR UR13, SR_CgaCtaId ;  /* 0x00000000000d79c3 */ /* 0x000e220000008800 */
[----:B------:R-:W-:Y:S01]  /*1150*/  UMOV UR12, 0x400 ;  /* 0x00000400000c7882 */ /* 0x000fe20000000000 */
[----:B------:R-:W-:Y:S01]  /*1160*/  UMOV UR6, URZ ;  /* 0x0000003f00067c82 */ /* 0x000fe20008000000 */
[----:B------:R-:W-:Y:S01]  /*1170*/  SHF.R.U32.HI R6, RZ, 0x7, R6 ;  /* 0x00000007ff067819 */ /* 0x000fe20000011606 */
[----:B------:R-:W-:Y:S01]  /*1180*/  UMOV UR7, URZ ;  /* 0x0000003f00077c82 */ /* 0x000fe20008000000 */
[----:B------:R-:W-:Y:S01]  /*1190*/  UMOV UR18, UR5 ;  /* 0x0000000500127c82 */ /* 0x000fe20008000000 */
[----:B------:R-:W-:Y:S01]  /*11a0*/  CS2R R14, SRZ ;  /* 0x00000000000e7805 */ /* 0x000fe2000001ff00 */
[----:B---3--:R-:W-:Y:S01]  /*11b0*/  IMAD.MOV.U32 R11, RZ, RZ, RZ ;  /* 0x000000ffff0b7224 */ /* 0x008fe200078e00ff */
[----:B------:R-:W1:Y:S01]  /*11c0*/  LDC R7, c[0x0][0x28c] ;  /* 0x0000a300ff077b82 */ /* 0x000e620000000800 */
[----:B------:R-:W3:Y:S01]  /*11d0*/  SHFL.IDX PT, R6, R6, RZ, 0x1f ;  /* 0x00001fff06067589 */ /* 0x000ee200000e0000 */
[----:B------:R-:W-:-:S02]  /*11e0*/  CS2R R18, SRZ ;  /* 0x0000000000127805 */ /* 0x000fc4000001ff00 */
[----:B------:R-:W-:Y:S02]  /*11f0*/  CS2R R20, SRZ ;  /* 0x0000000000147805 */ /* 0x000fe4000001ff00 */
[----:B------:R-:W-:Y:S02]  /*1200*/  CS2R R22, SRZ ;  /* 0x0000000000167805 */ /* 0x000fe4000001ff00 */
[----:B------:R-:W-:Y:S02]  /*1210*/  CS2R R56, SRZ ;  /* 0x0000000000387805 */ /* 0x000fe4000001ff00 */
[----:B------:R-:W-:Y:S02]  /*1220*/  CS2R R58, SRZ ;  /* 0x00000000003a7805 */ /* 0x000fe4000001ff00 */
[----:B------:R-:W-:Y:S02]  /*1230*/  CS2R R60, SRZ ;  /* 0x00000000003c7805 */ /* 0x000fe4000001ff00 */
[----:B------:R-:W-:-:S02]  /*1240*/  CS2R R62, SRZ ;  /* 0x00000000003e7805 */ /* 0x000fc4000001ff00 */
[----:B------:R-:W-:Y:S02]  /*1250*/  CS2R R64, SRZ ;  /* 0x0000000000407805 */ /* 0x000fe4000001ff00 */
[----:B------:R-:W-:Y:S01]  /*1260*/  CS2R R66, SRZ ;  /* 0x0000000000427805 */ /* 0x000fe2000001ff00 */
[----:B------:R-:W-:Y:S01]  /*1270*/  IMAD.MOV.U32 R68, RZ, RZ, RZ ;  /* 0x000000ffff447224 */ /* 0x000fe200078e00ff */
[----:B------:R-:W-:Y:S02]  /*1280*/  CS2R R70, SRZ ;  /* 0x0000000000467805 */ /* 0x000fe4000001ff00 */
[----:B------:R-:W-:Y:S02]  /*1290*/  CS2R R72, SRZ ;  /* 0x0000000000487805 */ /* 0x000fe4000001ff00 */
[----:B------:R-:W-:Y:S02]  /*12a0*/  CS2R R74, SRZ ;  /* 0x00000000004a7805 */ /* 0x000fe4000001ff00 */
[----:B------:R-:W-:-:S02]  /*12b0*/  CS2R R76, SRZ ;  /* 0x00000000004c7805 */ /* 0x000fc4000001ff00 */
[----:B------:R-:W-:Y:S01]  /*12c0*/  CS2R R78, SRZ ;  /* 0x00000000004e7805 */ /* 0x000fe2000001ff00 */
[----:B------:R-:W-:Y:S01]  /*12d0*/  IMAD.U32 R9, RZ, RZ, UR4 ;  /* 0x00000004ff097e24 */ /* 0x000fe2000f8e00ff */
[----:B------:R-:W-:Y:S02]  /*12e0*/  CS2R R24, SRZ ;  /* 0x0000000000187805 */ /* 0x000fe4000001ff00 */
[----:B------:R-:W-:Y:S02]  /*12f0*/  CS2R R26, SRZ ;  /* 0x00000000001a7805 */ /* 0x000fe4000001ff00 */
[----:B------:R-:W-:Y:S02]  /*1300*/  CS2R R28, SRZ ;  /* 0x00000000001c7805 */ /* 0x000fe4000001ff00 */
[----:B------:R-:W-:Y:S02]  /*1310*/  CS2R R30, SRZ ;  /* 0x00000000001e7805 */ /* 0x000fe4000001ff00 */
[----:B------:R-:W-:-:S02]  /*1320*/  CS2R R32, SRZ ;  /* 0x0000000000207805 */ /* 0x000fc4000001ff00 */
[----:B------:R-:W-:Y:S02]  /*1330*/  CS2R R34, SRZ ;  /* 0x0000000000227805 */ /* 0x000fe4000001ff00 */
[----:B-1----:R-:W-:Y:S02]  /*1340*/  ISETP.GE.AND P0, PT, R7, 0x1, PT ;  /* 0x000000010700780c */ /* 0x002fe40003f06270 */
[----:B------:R-:W-:Y:S02]  /*1350*/  CS2R R36, SRZ ;  /* 0x0000000000247805 */ /* 0x000fe4000001ff00 */
[----:B---3--:R-:W-:Y:S02]  /*1360*/  R2UR UR8, R6 ;  /* 0x00000000060872ca */ /* 0x008fe400000e0000 */
[----:B------:R-:W-:Y:S02]  /*1370*/  CS2R R38, SRZ ;  /* 0x0000000000267805 */ /* 0x000fe4000001ff00 */
[----:B------:R-:W-:-:S02]  /*1380*/  CS2R R40, SRZ ;  /* 0x0000000000287805 */ /* 0x000fc4000001ff00 */
[----:B------:R-:W-:Y:S02]  /*1390*/  CS2R R42, SRZ ;  /* 0x00000000002a7805 */ /* 0x000fe4000001ff00 */
[----:B------:R-:W-:Y:S02]  /*13a0*/  CS2R R44, SRZ ;  /* 0x00000000002c7805 */ /* 0x000fe4000001ff00 */
[----:B------:R-:W-:Y:S02]  /*13b0*/  CS2R R46, SRZ ;  /* 0x00000000002e7805 */ /* 0x000fe4000001ff00 */
[----:B------:R-:W-:Y:S02]  /*13c0*/  CS2R R48, SRZ ;  /* 0x0000000000307805 */ /* 0x000fe4000001ff00 */
[----:B------:R-:W-:Y:S02]  /*13d0*/  CS2R R50, SRZ ;  /* 0x0000000000327805 */ /* 0x000fe4000001ff00 */
[----:B------:R-:W-:-:S02]  /*13e0*/  CS2R R52, SRZ ;  /* 0x0000000000347805 */ /* 0x000fc4000001ff00 */
[----:B------:R-:W-:Y:S01]  /*13f0*/  CS2R R54, SRZ ;  /* 0x0000000000367805 */ /* 0x000fe2000001ff00 */
[----:B------:R-:W-:-:S04]  /*1400*/  ULEA.HI UR10, UR8, UR8, URZ, 0x1 ;  /* 0x00000008080a7291 */ /* 0x000fc8000f8f083f */
[----:B------:R-:W-:Y:S02]  /*1410*/  ULOP3.LUT UR11, UR10, 0xffffe, URZ, 0xc0, !UPT ;  /* 0x000ffffe0a0b7892 */ /* 0x000fe4000f8ec03f */
[----:B0-----:R-:W-:Y:S02]  /*1420*/  ULEA UR10, UR13, UR12, 0x18 ;  /* 0x0000000c0d0a7291 */ /* 0x001fe4000f8ec03f */
[----:B------:R-:W-:-:S03]  /*1430*/  UIADD3 UR11, UR8, -UR11, URZ ;  /* 0x8000000b080b7290 */ /* 0x000fc6000fffe03f */
[----:B------:R-:W-:Y:S01]  /*1440*/  UMOV UR8, URZ ;  /* 0x0000003f00087c82 */ /* 0x000fe20008000000 */
[----:B------:R-:W-:-:S04]  /*1450*/  ULEA UR11, UR11, UR10, 0xc ;  /* 0x0000000a0b0b7291 */ /* 0x000fc8000f8e603f */
[----:B------:R-:W-:-:S04]  /*1460*/  UIADD3 UR11, UR11, 0x200, URZ ;  /* 0x000002000b0b7890 */ /* 0x000fc8000fffe03f */
[----:B------:R-:W-:-:S04]  /*1470*/  USHF.R.U32.HI UR11, URZ, 0x4, UR11 ;  /* 0x000000043f0b7899 */ /* 0x000fc8000801160b */
[----:B------:R-:W-:Y:S01]  /*1480*/  ULOP3.LUT UR11, UR11, 0x3fff, URZ, 0xc0, !UPT ;  /* 0x00003fff0b0b7892 */ /* 0x000fe2000f8ec03f */
[----:B-----5:R-:W-:Y:S11]  /*1490*/  @!P0 BRA `(.L_x_14) ;  /* 0x0000000400708947 */ /* 0x020ff60003800000 */
[----:B------:R-:W-:-:S13]  /*14a0*/  ISETP.NE.AND P1, PT, R80, 0x3, PT ;  /* 0x000000035000780c */ /* 0x000fda0003f25270 */
[----:B------:R-:W-:Y:S05]  /*14b0*/  @!P1 BRA `(.L_x_15) ;  /* 0x0000000000049947 */ /* 0x000fea0003800000 */
[----:B------:R-:W-:Y:S01]  /*14c0*/  BPT.TRAP 0x1 ;  /* 0x000000040000795c */ /* 0x000fe20000300000 */
.L_x_15:
[----:B------:R-:W-:Y:S01]  /*14d0*/  ULEA UR6, UR5, UR10, 0x3 ;  /* 0x0000000a05067291 */ /* 0x000fe2000f8e183f */
[----:B------:R-:W-:-:S05]  /*14e0*/  IMAD.U32 R6, RZ, RZ, UR4 ;  /* 0x00000004ff067e24 */ /* 0x000fca000f8e00ff */
[----:B------:R-:W-:-:S04]  /*14f0*/  SHF.L.U32 R6, R6, 0x1f, RZ ;  /* 0x0000001f06067819 */ /* 0x000fc800000006ff */
[----:B------:R0:W1:Y:S01]  /*1500*/  SYNCS.PHASECHK.TRANS64.TRYWAIT P0, [UR6], R6 ;  /* 0x00000006ff0075a7 */ /* 0x0000620008000146 */
[----:B------:R-:W-:Y:S05]  /*1510*/  @!P1 BRA `(.L_x_16) ;  /* 0x0000000000049947 */ /* 0x000fea0003800000 */
[----:B------:R-:W-:Y:S01]  /*1520*/  BPT.TRAP 0x1 ;  /* 0x000000040000795c */ /* 0x000fe20000300000 */
.L_x_16:
[----:B-1----:R-:W-:Y:S05]  /*1530*/  @P0 BRA `(.L_x_17) ;  /* 0x0000000000080947 */ /* 0x002fea0003800000 */
[----:B------:R-:W1:Y:S02]  /*1540*/  SYNCS.PHASECHK.TRANS64.TRYWAIT P0, [UR6], R6 ;  /* 0x00000006ff0075a7 */ /* 0x000e640008000146 */
[----:B-1----:R-:W-:Y:S05]  /*1550*/  @!P0 BRA `(.L_x_18) ;  /* 0x0000005c00488947 */ /* 0x002fea0003800000 */
.L_x_17:
[----:B------:R-:W-:Y:S01]  /*1560*/  UIADD3 UR6, UR10, 0x24200, URZ ;  /* 0x000242000a067890 */ /* 0x000fe2000fffe03f */
[----:B------:R-:W-:Y:S01]  /*1570*/  WARPGROUP.ARRIVE ;  /* 0x00000000000079c5 */ /* 0x000fe20000000000 */
[----:B------:R-:W-:Y:S01]  /*1580*/  ULOP3.LUT UR12, UR11, 0x10000, URZ, 0xfc, !UPT ;  /* 0x000100000b0c7892 */ /* 0x000fe2000f8efc3f */
[----:B------:R-:W-:Y:S01]  /*1590*/  CS2R R14, SRZ ;  /* 0x00000000000e7805 */ /* 0x000fe2000001ff00 */
[----:B------:R-:W-:Y:S01]  /*15a0*/  USHF.R.U32.HI UR6, URZ, 0x4, UR6 ;  /* 0x000000043f067899 */ /* 0x000fe20008011606 */
[----:B------:R-:W-:Y:S01]  /*15b0*/  IMAD.MOV.U32 R11, RZ, RZ, RZ ;  /* 0x000000ffff0b7224 */ /* 0x000fe200078e00ff */
[----:B------:R-:W-:Y:S01]  /*15c0*/  ULEA UR12, UR5, UR12, 0x9 ;  /* 0x0000000c050c7291 */ /* 0x000fe2000f8e483f */
[----:B------:R-:W-:Y:S01]  /*15d0*/  CS2R R18, SRZ ;  /* 0x0000000000127805 */ /* 0x000fe2000001ff00 */
[----:B------:R-:W-:Y:S01]  /*15e0*/  ULOP3.LUT UR6, UR6, 0x3fff, URZ, 0xc0, !UPT ;  /* 0x00003fff06067892 */ /* 0x000fe2000f8ec03f */
[----:B------:R-:W-:Y:S01]  /*15f0*/  CS2R R20, SRZ ;  /* 0x0000000000147805 */ /* 0x000fe2000001ff00 */
[----:B------:R-:W-:Y:S01]  /*1600*/  UMOV UR13, 0x80000020 ;  /* 0x80000020000d7882 */ /* 0x000fe20000000000 */
[----:B------:R-:W-:Y:S01]  /*1610*/  UMOV UR15, 0x80000020 ;  /* 0x80000020000f7882 */ /* 0x000fe20000000000 */
[----:B------:R-:W-:Y:S01]  /*1620*/  ULOP3.LUT UR6, UR6, 0x10000, URZ, 0xfc, !UPT ;  /* 0x0001000006067892 */ /* 0x000fe2000f8efc3f */
[----:B------:R-:W-:Y:S01]  /*1630*/  CS2R R22, SRZ ;  /* 0x0000000000167805 */ /* 0x000fe2000001ff00 */
[----:B------:R-:W-:Y:S01]  /*1640*/  ULDC UR7, c[0x0][0x50c] ;  /* 0x0001430000077ab9 */ /* 0x000fe20000000800 */
[----:B------:R-:W-:Y:S01]  /*1650*/  CS2R R56, SRZ ;  /* 0x0000000000387805 */ /* 0x000fe2000001ff00 */
[----:B------:R-:W-:Y:S01]  /*1660*/  ULEA UR14, UR5, UR6, 0x8 ;  /* 0x00000006050e7291 */ /* 0x000fe2000f8e403f */
[----:B------:R-:W-:Y:S01]  /*1670*/  CS2R R58, SRZ ;  /* 0x00000000003a7805 */ /* 0x000fe2000001ff00 */
[----:B------:R-:W-:Y:S01]  /*1680*/  UISETP.NE.AND UP0, UPT, UR7, 0x2, UPT ;  /* 0x000000020700788c */ /* 0x000fe2000bf05270 */
[----:B------:R-:W-:Y:S01]  /*1690*/  CS2R R60, SRZ ;  /* 0x00000000003c7805 */ /* 0x000fe2000001ff00 */
[----:B------:R-:W-:Y:S01]  /*16a0*/  UMOV UR6, 0x2 ;  /* 0x0000000200067882 */ /* 0x000fe20000000000 */
[----:B------:R-:W-:Y:S01]  /*16b0*/  CS2R R62, SRZ ;  /* 0x00000000003e7805 */ /* 0x000fe2000001ff00 */
[----:B------:R-:W-:Y:S01]  /*16c0*/  USEL UR7, URZ, 0x1, UP0 ;  /* 0x000000013f077887 */ /* 0x000fe20008000000 */
[----:B------:R-:W-:-:S02]  /*16d0*/  CS2R R64, SRZ ;  /* 0x0000000000407805 */ /* 0x000fc4000001ff00 */
[----:B------:R-:W-:Y:S01]  /*16e0*/  CS2R R66, SRZ ;  /* 0x0000000000427805 */ /* 0x000fe2000001ff00 */
[----:B------:R-:W-:Y:S01]  /*16f0*/  QGMMA.64x64x32.F32.E4M3.E5M2 R24, gdesc[UR12], RZ, !UPT ;  /* 0x00e000000c1879f3 */ /* 0x000fe2000c7028ff */
[----:B------:R-:W-:Y:S01]  /*1700*/  UIADD3 UR12, UR12, 0x2, URZ ;  /* 0x000000020c0c7890 */ /* 0x000fe2000fffe03f */
[----:B------:R-:W-:Y:S01]  /*1710*/  IMAD.MOV.U32 R68, RZ, RZ, RZ ;  /* 0x000000ffff447224 */ /* 0x000fe200078e00ff */
[----:B------:R-:W-:Y:S01]  /*1720*/  ISETP.NE.AND P0, PT, RZ, UR7, PT ;  /* 0x00000007ff007c0c */ /* 0x000fe2000bf05270 */
[----:B------:R-:W-:Y:S01]  /*1730*/  UIADD3 UR14, UR14, 0x2, URZ ;  /* 0x000000020e0e7890 */ /* 0x000fe2000fffe03f */
[----:B------:R-:W-:Y:S01]  /*1740*/  CS2R R70, SRZ ;  /* 0x0000000000467805 */ /* 0x000fe2000001ff00 */
[----:B------:R-:W-:Y:S01]  /*1750*/  UMOV UR13, 0x80000020 ;  /* 0x80000020000d7882 */ /* 0x000fe20000000000 */
[----:B------:R-:W-:Y:S01]  /*1760*/  UMOV UR15, 0x80000020 ;  /* 0x80000020000f7882 */ /* 0x000fe20000000000 */
[----:B------:R-:W-:Y:S02]  /*1770*/  CS2R R72, SRZ ;  /* 0x0000000000487805 */ /* 0x000fe4000001ff00 */
[----:B------:R-:W-:-:S02]  /*1780*/  CS2R R74, SRZ ;  /* 0x00000000004a7805 */ /* 0x000fc4000001ff00 */
[----:B------:R-:W-:Y:S02]  /*1790*/  CS2R R76, SRZ ;  /* 0x00000000004c7805 */ /* 0x000fe4000001ff00 */
[----:B------:R-:W-:Y:S01]  /*17a0*/  CS2R R78, SRZ ;  /* 0x00000000004e7805 */ /* 0x000fe2000001ff00 */
[----:B------:R-:W-:Y:S01]  /*17b0*/  QGMMA.64x64x32.F32.E4M3.E5M2 R24, gdesc[UR12], R24, gsb0 ;  /* 0x00e000000c1879f3 */ /* 0x000fe20008002818 */
[----:B------:R-:W-:Y:S05]  /*17c0*/  @!P0 BRA `(.L_x_19) ;  /* 0x0000000000888947 */ /* 0x000fea0003800000 */
[----:B------:R-:W-:Y:S02]  /*17d0*/  WARPGROUP.DEPBAR.LE gsb0, 0x0 ;  /* 0x00008000000079c5 */ /* 0x000fe40000010000 */
[----:B------:R-:W-:-:S01]  /*17e0*/  FADD R79, RZ, R24 ;  /* 0x00000018ff4f7221 */ /* 0x000fc20000000000 */
[----:B------:R-:W-:Y:S01]  /*17f0*/  FADD R78, RZ, R25 ;  /* 0x00000019ff4e7221 */ /* 0x000fe20000000000 */
        /* <DEDUP_REMOVED lines=30> */
[----:B------:R-:W-:-:S06]  /*19e0*/  UMOV UR6, URZ ;  /* 0x0000003f00067c82 */ /* 0x000fcc0008000000 */
.L_x_19:
[----:B------:R-:W-:-:S04]  /*19f0*/  UIADD3 UR18, UR5, 0x1, URZ ;  /* 0x0000000105127890 */ /* 0x000fc8000fffe03f */
[----:B------:R-:W-:-:S04]  /*1a00*/  UISETP.NE.AND UP0, UPT, UR18, 0x12, UPT ;  /* 0x000000121200788c */ /* 0x000fc8000bf05270 */
[----:B------:R-:W-:Y:S02]  /*1a10*/  USEL UR8, URZ, 0x1, UP0 ;  /* 0x000000013f087887 */ /* 0x000fe40008000000 */
[----:B------:R-:W-:Y:S02]  /*1a20*/  USEL UR18, UR18, URZ, UP0 ;  /* 0x0000003f12127287 */ /* 0x000fe40008000000 */
[----:B------:R-:W-:-:S06]  /*1a30*/  ULOP3.LUT UR8, UR4, UR8, URZ, 0x3c, !UPT ;  /* 0x0000000804087292 */ /* 0x000fcc000f8e3c3f */
[----:B------:R-:W-:Y:S01]  /*1a40*/  IMAD.U32 R9, RZ, RZ, UR8 ;  /* 0x00000008ff097e24 */ /* 0x000fe2000f8e00ff */
[----:B------:R-:W-:-:S06]  /*1a50*/  UMOV UR8, 0x1 ;  /* 0x0000000100087882 */ /* 0x000fcc0000000000 */
.L_x_14:
[----:B------:R-:W-:-:S04]  /*1a60*/  UISETP.LT.AND UP0, UPT, UR9, 0x1, UPT ;  /* 0x000000010900788c */ /* 0x000fc8000bf01270 */
[----:B------:R-:W-:-:S04]  /*1a70*/  USEL UR12, UR9, 0x1, UP0 ;  /* 0x00000001090c7887 */ /* 0x000fc80008000000 */
[----:B------:R-:W-:-:S04]  /*1a80*/  UIADD3 UR12, UR9, -UR12, URZ ;  /* 0x8000000c090c7290 */ /* 0x000fc8000fffe03f */
[----:B------:R-:W-:-:S06]  /*1a90*/  UISETP.GE.AND UP0, UPT, UR12, 0x1, UPT ;  /* 0x000000010c00788c */ /* 0x000fcc000bf06270 */
[----:B------:R-:W-:-:S13]  /*1aa0*/  PLOP3.LUT P0, PT, PT, PT, UP0, 0x80, 0x0 ;  /* 0x000000000000781c */ /* 0x000fda0003f0f008 */
[----:B------:R-:W-:Y:S05]  /*1ab0*/  @!P0 BRA `(.L_x_20) ;  /* 0x0000000400848947 */ /* 0x000fea0003800000 */
[----:B01----:R-:W-:Y:S01]  /*1ac0*/  IMAD.U32 R6, RZ, RZ, UR12 ;  /* 0x0000000cff067e24 */ /* 0x003fe2000f8e00ff */
[----:B------:R-:W-:Y:S01]  /*1ad0*/  UMOV UR19, UR5 ;  /* 0x0000000500137c82 */ /* 0x000fe20008000000 */
[----:B------:R-:W-:-:S05]  /*1ae0*/  ULDC UR20, c[0x0][0x50c] ;  /* 0x0001430000147ab9 */ /* 0x000fca0000000800 */
.L_x_28:
[----:B------:R-:W-:-:S13]  /*1af0*/  ISETP.NE.AND P1, PT, R80, 0x3, PT ;  /* 0x000000035000780c */ /* 0x000fda0003f25270 */
[----:B01----:R-:W-:Y:S05]  /*1b00*/  @!P1 BRA `(.L_x_21) ;  /* 0x0000000000049947 */ /* 0x003fea0003800000 */
[----:B------:R-:W-:Y:S01]  /*1b10*/  BPT.TRAP 0x1 ;  /* 0x000000040000795c */ /* 0x000fe20000300000 */
.L_x_21:
[----:B------:R-:W0:Y:S01]  /*1b20*/  S2UR UR12, SR_CgaCtaId ;  /* 0x00000000000c79c3 */ /* 0x000e220000008800 */
[----:B------:R-:W-:Y:S01]  /*1b30*/  UMOV UR10, 0x400 ;  /* 0x00000400000a7882 */ /* 0x000fe20000000000 */
[----:B------:R-:W-:Y:S01]  /*1b40*/  SHF.L.U32 R7, R9, 0x1f, RZ ;  /* 0x0000001f09077819 */ /* 0x000fe200000006ff */
[----:B0-----:R-:W-:-:S04]  /*1b50*/  ULEA UR10, UR12, UR10, 0x18 ;  /* 0x0000000a0c0a7291 */ /* 0x001fc8000f8ec03f */
[----:B------:R-:W-:-:S09]  /*1b60*/  ULEA UR12, UR18, UR10, 0x3 ;  /* 0x0000000a120c7291 */ /* 0x000fd2000f8e183f */
[----:B------:R0:W1:Y:S01]  /*1b70*/  SYNCS.PHASECHK.TRANS64.TRYWAIT P0, [UR12], R7 ;  /* 0x00000007ff0075a7 */ /* 0x000062000800014c */
[----:B------:R-:W-:Y:S05]  /*1b80*/  @!P1 BRA `(.L_x_22) ;  /* 0x0000000000049947 */ /* 0x000fea0003800000 */
[----:B------:R-:W-:Y:S01]  /*1b90*/  BPT.TRAP 0x1 ;  /* 0x000000040000795c */ /* 0x000fe20000300000 */
.L_x_22:
[----:B-1----:R-:W-:Y:S05]  /*1ba0*/  @P0 BRA `(.L_x_23) ;  /* 0x0000000000080947 */ /* 0x002fea0003800000 */
[----:B------:R-:W1:Y:S02]  /*1bb0*/  SYNCS.PHASECHK.TRANS64.TRYWAIT P0, [UR12], R7 ;  /* 0x00000007ff0075a7 */ /* 0x000e64000800014c */
[----:B-1----:R-:W-:Y:S05]  /*1bc0*/  @!P0 BRA `(.L_x_24) ;  /* 0x0000005400c48947 */ /* 0x002fea0003800000 */
.L_x_23:
[----:B------:R-:W-:Y:S01]  /*1bd0*/  UIADD3 UR12, UR10, 0x24200, URZ ;  /* 0x000242000a0c7890 */ /* 0x000fe2000fffe03f */
[----:B------:R-:W-:Y:S01]  /*1be0*/  WARPGROUP.ARRIVE ;  /* 0x00000000000079c5 */ /* 0x000fe20000000000 */
[----:B------:R-:W-:Y:S02]  /*1bf0*/  UISETP.NE.AND UP0, UPT, UR7, URZ, UPT ;  /* 0x0000003f0700728c */ /* 0x000fe4000bf05270 */
[----:B------:R-:W-:Y:S02]  /*1c00*/  USHF.R.U32.HI UR12, URZ, 0x4, UR12 ;  /* 0x000000043f0c7899 */ /* 0x000fe4000801160c */
[----:B------:R-:W-:Y:S02]  /*1c10*/  USEL UR8, UR8, URZ, !UP0 ;  /* 0x0000003f08087287 */ /* 0x000fe4000c000000 */
[----:B------:R-:W-:Y:S02]  /*1c20*/  ULOP3.LUT UR7, UR12, 0x3fff, URZ, 0xc0, !UPT ;  /* 0x00003fff0c077892 */ /* 0x000fe4000f8ec03f */
[----:B------:R-:W-:-:S02]  /*1c30*/  ULOP3.LUT UR12, UR11, 0x10000, URZ, 0xfc, !UPT ;  /* 0x000100000b0c7892 */ /* 0x000fc4000f8efc3f */
[----:B------:R-:W-:Y:S02]  /*1c40*/  ULOP3.LUT UR7, UR7, 0x10000, URZ, 0xfc, !UPT ;  /* 0x0001000007077892 */ /* 0x000fe4000f8efc3f */
[----:B------:R-:W-:Y:S02]  /*1c50*/  UISETP.NE.U32.AND UP0, UPT, UR8, URZ, UPT ;  /* 0x0000003f0800728c */ /* 0x000fe4000bf05070 */
[----:B------:R-:W-:Y:S02]  /*1c60*/  ULEA UR12, UR18, UR12, 0x9 ;  /* 0x0000000c120c7291 */ /* 0x000fe4000f8e483f */
[----:B------:R-:W-:Y:S01]  /*1c70*/  ULEA UR14, UR18, UR7, 0x8 ;  /* 0x00000007120e7291 */ /* 0x000fe2000f8e403f */
[----:B------:R-:W-:Y:S01]  /*1c80*/  UMOV UR13, 0x80000020 ;  /* 0x80000020000d7882 */ /* 0x000fe20000000000 */
[----:B------:R-:W-:Y:S01]  /*1c90*/  UMOV UR15, 0x80000020 ;  /* 0x80000020000f7882 */ /* 0x000fe20000000000 */
[----:B------:R-:W-:-:S06]  /*1ca0*/  UIADD3 UR6, UR6, 0x2, URZ ;  /* 0x0000000206067890 */ /* 0x000fcc000fffe03f */
[----:B------:R-:W-:Y:S01]  /*1cb0*/  QGMMA.64x64x32.F32.E4M3.E5M2 R24, gdesc[UR12], R24, UP0 ;  /* 0x00e000000c1879f3 */ /* 0x000fe2000bf02818 */
[----:B------:R-:W-:Y:S02]  /*1cc0*/  UIADD3 UR12, UR12, 0x2, URZ ;  /* 0x000000020c0c7890 */ /* 0x000fe4000fffe03f */
[----:B------:R-:W-:Y:S01]  /*1cd0*/  UIADD3 UR14, UR14, 0x2, URZ ;  /* 0x000000020e0e7890 */ /* 0x000fe2000fffe03f */
[----:B------:R-:W-:Y:S01]  /*1ce0*/  UMOV UR13, 0x80000020 ;  /* 0x80000020000d7882 */ /* 0x000fe20000000000 */
[----:B------:R-:W-:Y:S01]  /*1cf0*/  UMOV UR15, 0x80000020 ;  /* 0x80000020000f7882 */ /* 0x000fe20000000000 */
[----:B------:R-:W-:-:S04]  /*1d00*/  UISETP.NE.AND UP0, UPT, UR6, UR20, UPT ;  /* 0x000000140600728c */ /* 0x000fc8000bf05270 */
[----:B------:R-:W-:-:S06]  /*1d10*/  USEL UR7, URZ, 0x1, UP0 ;  /* 0x000000013f077887 */ /* 0x000fcc0008000000 */
[----:B------:R-:W-:Y:S01]  /*1d20*/  ISETP.NE.AND P0, PT, RZ, UR7, PT ;  /* 0x00000007ff007c0c */ /* 0x000fe2000bf05270 */
[----:B------:R-:W-:Y:S03]  /*1d30*/  QGMMA.64x64x32.F32.E4M3.E5M2 R24, gdesc[UR12], R24, gsb0 ;  /* 0x00e000000c1879f3 */ /* 0x000fe60008002818 */
[----:B------:R-:W-:-:S09]  /*1d40*/  WARPGROUP.DEPBAR.LE gsb0, 0x1 ;  /* 0x00008000000079c5 */ /* 0x000fd20000010100 */
[----:B------:R-:W-:Y:S05]  /*1d50*/  @!P0 BRA `(.L_x_25) ;  /* 0x0000000000888947 */ /* 0x000fea0003800000 */
[----:B------:R-:W-:Y:S02]  /*1d60*/  WARPGROUP.DEPBAR.LE gsb0, 0x0 ;  /* 0x00008000000079c5 */ /* 0x000fe40000010000 */
[----:B------:R-:W-:-:S01]  /*1d70*/  FADD R79, R24, R79 ;  /* 0x0000004f184f7221 */ /* 0x000fc20000000000 */
[----:B------:R-:W-:Y:S01]  /*1d80*/  FADD R78, R25, R78 ;  /* 0x0000004e194e7221 */ /* 0x000fe20000000000 */
        /* <DEDUP_REMOVED lines=30> */
[----:B------:R-:W-:-:S06]  /*1f70*/  UMOV UR6, URZ ;  /* 0x0000003f00067c82 */ /* 0x000fcc0008000000 */
.L_x_25:
[----:B------:R-:W-:Y:S05]  /*1f80*/  @!P1 BRA `(.L_x_26) ;  /* 0x0000000000049947 */ /* 0x000fea0003800000 */
[----:B------:R-:W-:Y:S01]  /*1f90*/  BPT.TRAP 0x1 ;  /* 0x000000040000795c */ /* 0x000fe20000300000 */
.L_x_26:
[----:B------:R-:W-:Y:S01]  /*1fa0*/  ULEA UR8, UR19, UR10, 0x3 ;  /* 0x0000000a13087291 */ /* 0x000fe2000f8e183f */
[----:B------:R-:W-:-:S03]  /*1fb0*/  ISETP.GT.U32.AND P0, PT, R4, 0x1, PT ;  /* 0x000000010400780c */ /* 0x000fc60003f04070 */
[----:B------:R-:W-:-:S04]  /*1fc0*/  UIADD3 UR8, UR8, 0x90, URZ ;  /* 0x0000009008087890 */ /* 0x000fc8000fffe03f */
[----:B------:R-:W-:-:S09]  /*1fd0*/  UPRMT UR8, URZ, 0x654, UR8 ;  /* 0x000006543f087896 */ /* 0x000fd20008000008 */
[----:B------:R-:W-:Y:S01]  /*1fe0*/  SYNCS.ARRIVE.TRANS64.RED.A1T0 RZ, [UR8], RZ ;  /* 0x000000ffffff79a7 */ /* 0x000fe20008100408 */
[----:B------:R-:W-:Y:S05]  /*1ff0*/  @P0 BRA `(.L_x_27) ;  /* 0x0000000000040947 */ /* 0x000fea0003800000 */
[----:B------:R-:W-:Y:S01]  /*2000*/  BPT.TRAP 0x1 ;  /* 0x000000040000795c */ /* 0x000fe20000300000 */
.L_x_27:
[----:B------:R-:W-:Y:S01]  /*2010*/  UIADD3 UR18, UR18, 0x1, URZ ;  /* 0x0000000112127890 */ /* 0x000fe2000fffe03f */
[C---:B------:R-:W-:Y:S01]  /*2020*/  ISETP.GT.AND P0, PT, R6.reuse, 0x1, PT ;  /* 0x000000010600780c */ /* 0x040fe20003f04270 */
[----:B------:R-:W-:Y:S01]  /*2030*/  UIADD3 UR19, UR19, 0x1, URZ ;  /* 0x0000000113137890 */ /* 0x000fe2000fffe03f */
[----:B------:R-:W-:Y:S01]  /*2040*/  VIADD R6, R6, 0xffffffff ;  /* 0xffffffff06067836 */ /* 0x000fe20000000000 */
[----:B------:R-:W-:Y:S02]  /*2050*/  UISETP.NE.AND UP0, UPT, UR18, 0x12, UPT ;  /* 0x000000121200788c */ /* 0x000fe4000bf05270 */
[----:B------:R-:W-:Y:S02]  /*2060*/  UISETP.NE.AND UP1, UPT, UR19, 0x12, UPT ;  /* 0x000000121300788c */ /* 0x000fe4000bf25270 */
[----:B------:R-:W-:Y:S02]  /*2070*/  USEL UR8, URZ, 0x1, UP0 ;  /* 0x000000013f087887 */ /* 0x000fe40008000000 */
[----:B------:R-:W-:-:S02]  /*2080*/  USEL UR18, UR18, URZ, UP0 ;  /* 0x0000003f12127287 */ /* 0x000fc40008000000 */
[----:B------:R-:W-:Y:S02]  /*2090*/  USEL UR19, UR19, URZ, UP1 ;  /* 0x0000003f13137287 */ /* 0x000fe40008800000 */
[----:B------:R-:W-:Y:S01]  /*20a0*/  LOP3.LUT R9, R9, UR8, RZ, 0x3c, !PT ;  /* 0x0000000809097c12 */ /* 0x000fe2000f8e3cff */
[----:B------:R-:W-:Y:S01]  /*20b0*/  UMOV UR8, 0x1 ;  /* 0x0000000100087882 */ /* 0x000fe20000000000 */
[----:B------:R-:W-:Y:S08]  /*20c0*/  @P0 BRA `(.L_x_28) ;  /* 0xfffffff800880947 */ /* 0x000ff0000383ffff */
.L_x_20:
[----:B------:R-:W-:Y:S01]  /*20d0*/  UISETP.NE.AND UP0, UPT, UR6, URZ, UPT ;  /* 0x0000003f0600728c */ /* 0x000fe2000bf05270 */
[----:B01----:R-:W0:Y:S03]  /*20e0*/  LDC R6, c[0x0][0x28c] ;  /* 0x0000a300ff067b82 */ /* 0x003e260000000800 */
[----:B------:R-:W-:-:S06]  /*20f0*/  USEL UR6, URZ, 0x1, !UP0 ;  /* 0x000000013f067887 */ /* 0x000fcc000c000000 */
[----:B------:R-:W-:Y:S02]  /*2100*/  ISETP.NE.AND P0, PT, RZ, UR6, PT ;  /* 0x00000006ff007c0c */ /* 0x000fe4000bf05270 */
[----:B0-----:R-:W-:-:S11]  /*2110*/  ISETP.GE.AND P1, PT, R6, 0x1, PT ;  /* 0x000000010600780c */ /* 0x001fd60003f26270 */
[----:B------:R-:W-:Y:S05]  /*2120*/  @!P0 BRA `(.L_x_29) ;  /* 0x0000000000848947 */ /* 0x000fea0003800000 */
[----:B------:R-:W-:Y:S02]  /*2130*/  WARPGROUP.DEPBAR.LE gsb0, 0x0 ;  /* 0x00008000000079c5 */ /* 0x000fe40000010000 */
[----:B------:R-:W-:Y:S01]  /*2140*/  FADD R79, R24, R79 ;  /* 0x0000004f184f7221 */ /* 0x000fe20000000000 */
        /* <DEDUP_REMOVED lines=30> */
[----:B------:R-:W-:-:S07]  /*2330*/  FADD R14, R14, R55 ;  /* 0x000000370e0e7221 */ /* 0x000fce0000000000 */
.L_x_29:
[----:B------:R-:W-:Y:S02]  /*2340*/  WARPGROUP.DEPBAR.LE gsb0, 0x0 ;  /* 0x00008000000079c5 */ /* 0x000fe40000010000 */
[----:B------:R-:W-:Y:S05]  /*2350*/  @!P1 BRA `(.L_x_30) ;  /* 0x0000000000409947 */ /* 0x000fea0003800000 */
[----:B------:R-:W-:-:S13]  /*2360*/  ISETP.NE.AND P0, PT, R80, 0x3, PT ;  /* 0x000000035000780c */ /* 0x000fda0003f05270 */
[----:B------:R-:W-:Y:S05]  /*2370*/  @!P0 BRA `(.L_x_31) ;  /* 0x0000000000048947 */ /* 0x000fea0003800000 */
[----:B------:R-:W-:Y:S01]  /*2380*/  BPT.TRAP 0x1 ;  /* 0x000000040000795c */ /* 0x000fe20000300000 */
.L_x_31:
[----:B------:R-:W-:Y:S01]  /*2390*/  UISETP.LT.AND UP0, UPT, UR9, 0x1, UPT ;  /* 0x000000010900788c */ /* 0x000fe2000bf01270 */
[----:B------:R-:W-:-:S03]  /*23a0*/  ISETP.GT.U32.AND P0, PT, R4, 0x1, PT ;  /* 0x000000010400780c */ /* 0x000fc60003f04070 */
[----:B------:R-:W-:-:S04]  /*23b0*/  USEL UR8, UR9, 0x1, UP0 ;  /* 0x0000000109087887 */ /* 0x000fc80008000000 */
[----:B------:R-:W-:-:S04]  /*23c0*/  UIADD3 UR8, UR5, UR9, -UR8 ;  /* 0x0000000905087290 */ /* 0x000fc8000fffe808 */
[----:B------:R-:W-:-:S04]  /*23d0*/  UIMAD.WIDE.U32 UR6, UR8, 0x38e38e39, URZ ;  /* 0x38e38e39080678a5 */ /* 0x000fc8000f8e003f */
[----:B------:R-:W-:-:S04]  /*23e0*/  USHF.R.U32.HI UR6, URZ, 0x2, UR7 ;  /* 0x000000023f067899 */ /* 0x000fc80008011607 */
[----:B------:R-:W-:-:S04]  /*23f0*/  UIMAD UR8, UR6, -0x12, UR8 ;  /* 0xffffffee060878a4 */ /* 0x000fc8000f8e0208 */
[----:B------:R-:W-:-:S04]  /*2400*/  ULEA UR8, UR8, UR10, 0x3 ;  /* 0x0000000a08087291 */ /* 0x000fc8000f8e183f */
[----:B------:R-:W-:-:S04]  /*2410*/  UIADD3 UR8, UR8, 0x90, URZ ;  /* 0x0000009008087890 */ /* 0x000fc8000fffe03f */
[----:B------:R-:W-:-:S09]  /*2420*/  UPRMT UR8, URZ, 0x654, UR8 ;  /* 0x000006543f087896 */ /* 0x000fd20008000008 */
[----:B------:R-:W-:Y:S01]  /*2430*/  SYNCS.ARRIVE.TRANS64.RED.A1T0 RZ, [UR8], RZ ;  /* 0x000000ffffff79a7 */ /* 0x000fe20008100408 */
[----:B------:R-:W-:Y:S05]  /*2440*/  @P0 BRA `(.L_x_30) ;  /* 0x0000000000040947 */ /* 0x000fea0003800000 */
[----:B------:R-:W-:Y:S01]  /*2450*/  BPT.TRAP 0x1 ;  /* 0x000000040000795c */ /* 0x000fe20000300000 */
.L_x_30:
[----:B------:R-:W0:Y:S01]  /*2460*/  LDC R24, c[0x0][0x288] ;  /* 0x0000a200ff187b82 */ /* 0x000e220000000800 */
[--C-:B------:R-:W-:Y:S01]  /*2470*/  SHF.R.U32.HI R6, RZ, 0x2, R2.reuse ;  /* 0x00000002ff067819 */ /* 0x100fe20000011602 */
[----:B------:R-:W-:Y:S01]  /*2480*/  IMAD.SHL.U32 R17, R12, 0x40, RZ ;  /* 0x000000400c117824 */ /* 0x000fe200078e00ff */
[----:B------:R-:W-:Y:S01]  /*2490*/  SHF.R.U32.HI R9, RZ, 0x7, R2 ;  /* 0x00000007ff097819 */ /* 0x000fe20000011602 */
[----:B------:R-:W-:Y:S01]  /*24a0*/  UIADD3 UR5, UR9, UR5, URZ ;  /* 0x0000000509057290 */ /* 0x000fe2000fffe03f */
[----:B------:R-:W-:Y:S01]  /*24b0*/  LOP3.LUT R7, R6, 0x7, RZ, 0xc0, !PT ;  /* 0x0000000706077812 */ /* 0x000fe200078ec0ff */
[C---:B------:R-:W-:Y:S01]  /*24c0*/  IMAD.SHL.U32 R12, R2.reuse, 0x2, RZ ;  /* 0x00000002020c7824 */ /* 0x040fe200078e00ff */
[----:B------:R-:W-:Y:S01]  /*24d0*/  LOP3.LUT R6, R9, 0x1, RZ, 0xc0, !PT ;  /* 0x0000000109067812 */ /* 0x000fe200078ec0ff */
[----:B------:R-:W-:Y:S01]  /*24e0*/  UISETP.GT.U32.AND UP0, UPT, UR5, 0x11, UPT ;  /* 0x000000110500788c */ /* 0x000fe2000bf04070 */
[C---:B------:R-:W-:Y:S01]  /*24f0*/  LOP3.LUT R13, R2.reuse, 0x3, RZ, 0xc0, !PT ;  /* 0x00000003020d7812 */ /* 0x040fe200078ec0ff */
[----:B------:R-:W-:Y:S01]  /*2500*/  ULDC UR12, c[0x0][0x284] ;  /* 0x0000a100000c7ab9 */ /* 0x000fe20000000800 */
[----:B------:R-:W-:Y:S01]  /*2510*/  LOP3.LUT R8, R2, 0x60, RZ, 0xc0, !PT ;  /* 0x0000006002087812 */ /* 0x000fe200078ec0ff */
[----:B------:R-:W-:Y:S01]  /*2520*/  IMAD.SHL.U32 R26, R6, 0x40, RZ ;  /* 0x00000040061a7824 */ /* 0x000fe200078e00ff */
[----:B------:R-:W-:Y:S01]  /*2530*/  UISETP.LT.U32.AND UP0, UPT, UR9, 0x12, UP0 ;  /* 0x000000120900788c */ /* 0x000fe20008701070 */
[----:B------:R-:W-:Y:S01]  /*2540*/  SHF.R.S32.HI R32, RZ, 0x1f, R69 ;  /* 0x0000001fff207819 */ /* 0x000fe20000011445 */
[----:B------:R-:W-:Y:S01]  /*2550*/  UISETP.GE.U32.AND UP1, UPT, UR9, 0x12, UPT ;  /* 0x000000120900788c */ /* 0x000fe2000bf26070 */
[----:B------:R-:W-:Y:S01]  /*2560*/  SHF.R.U32.HI R8, RZ, 0x1, R8 ;  /* 0x00000001ff087819 */ /* 0x000fe20000011608 */
[----:B------:R-:W-:Y:S01]  /*2570*/  ULDC.64 UR10, c[0x0][0x5d0] ;  /* 0x00017400000a7ab9 */ /* 0x000fe20000000a00 */
[--C-:B------:R-:W-:Y:S01]  /*2580*/  LOP3.LUT R9, R26, 0x40, R7.reuse, 0xe2, !PT ;  /* 0x000000401a097812 */ /* 0x100fe200078ee207 */
[----:B------:R-:W-:Y:S01]  /*2590*/  UIMAD.WIDE.U32 UR6, UR5, 0x38e38e39, URZ ;  /* 0x38e38e39050678a5 */ /* 0x000fe2000f8e003f */
[----:B------:R-:W-:Y:S01]  /*25a0*/  IADD3 R25, RZ, -R8, -R7 ;  /* 0x80000008ff197210 */ /* 0x000fe20007ffe807 */
[----:B------:R-:W-:Y:S01]  /*25b0*/  USEL UR8, URZ, 0x1, !UP0 ;  /* 0x000000013f087887 */ /* 0x000fe2000c000000 */
[----:B------:R-:W-:Y:S01]  /*25c0*/  LOP3.LUT R12, R17, 0x6, R12, 0xf8, !PT ;  /* 0x00000006110c7812 */ /* 0x000fe200078ef80c */
[----:B------:R-:W-:Y:S01]  /*25d0*/  USHF.R.U32.HI UR6, URZ, 0x2, UR7 ;  /* 0x000000023f067899 */ /* 0x000fe20008011607 */
[----:B0-----:R-:W-:Y:S01]  /*25e0*/  IMAD R26, R13, -0x2, R24 ;  /* 0xfffffffe0d1a7824 */ /* 0x001fe200078e0218 */
[----:B------:R-:W-:Y:S01]  /*25f0*/  ISETP.GE.AND P0, PT, R17, R24, PT ;  /* 0x000000181100720c */ /* 0x000fe20003f06270 */
[----:B------:R-:W-:Y:S01]  /*2600*/  IMAD.SHL.U32 R24, R16, 0x80, RZ ;  /* 0x0000008010187824 */ /* 0x000fe200078e00ff */
[----:B------:R-:W-:Y:S01]  /*2610*/  SHF.R.S32.HI R13, RZ, 0x1f, R12 ;  /* 0x0000001fff0d7819 */ /* 0x000fe2000001140c */
[----:B------:R-:W-:Y:S01]  /*2620*/  IMAD R25, R6, -0x40, R25 ;  /* 0xffffffc006197824 */ /* 0x000fe200078e0219 */
[----:B------:R-:W-:Y:S01]  /*2630*/  ULOP3.LUT UR4, UR4, UR8, URZ, 0x3c, !UPT ;  /* 0x0000000804047292 */ /* 0x000fe2000f8e3c3f */
[----:B------:R-:W-:Y:S01]  /*2640*/  IMAD R6, R32, UR10, RZ ;  /* 0x0000000a20067c24 */ /* 0x000fe2000f8e02ff */
[----:B------:R-:W-:Y:S01]  /*2650*/  ISETP.GE.OR P0, PT, R24, UR12, P0 ;  /* 0x0000000c18007c0c */ /* 0x000fe20008706670 */
[----:B------:R-:W-:Y:S01]  /*2660*/  IMAD.WIDE R28, R16, 0x80, RZ ;  /* 0x00000080101c7825 */ /* 0x000fe200078e02ff */
[----:B------:R-:W-:Y:S01]  /*2670*/  UIMAD UR5, UR6, -0x12, UR5 ;  /* 0xffffffee060578a4 */ /* 0x000fe2000f8e0205 */
[----:B------:R-:W-:Y:S01]  /*2680*/  IADD3 R25, -R24, UR12, R25 ;  /* 0x0000000c18197c10 */ /* 0x000fe2000fffe119 */
[----:B------:R-:W-:Y:S01]  /*2690*/  @UP1 ULOP3.LUT UR4, UR4, 0x1, UR6, 0x78, !UPT ;  /* 0x0000000104041892 */ /* 0x000fe2000f8e7806 */
[C---:B------:R-:W-:Y:S01]  /*26a0*/  IMAD R27, R69.reuse, UR11, R6 ;  /* 0x0000000b451b7c24 */ /* 0x040fe2000f8e0206 */
[----:B------:R-:W-:Y:S01]  /*26b0*/  LOP3.LUT R33, R28, R9, R8, 0xfe, !PT ;  /* 0x000000091c217212 */ /* 0x000fe200078efe08 */
[----:B------:R-:W-:-:S04]  /*26c0*/  IMAD.WIDE.U32 R6, R69, UR10, R12 ;  /* 0x0000000a45067c25 */ /* 0x000fc8000f8e000c */
[----:B------:R-:W-:Y:S02]  /*26d0*/  IMAD.IADD R7, R7, 0x1, R27 ;  /* 0x0000000107077824 */ /* 0x000fe400078e021b */
[----:B------:R-:W-:Y:S02]  /*26e0*/  IMAD.IADD R26, R26, 0x1, -R17 ;  /* 0x000000011a1a7824 */ /* 0x000fe400078e0a11 */
[----:B------:R-:W-:Y:S01]  /*26f0*/  IMAD.MOV.U32 R24, RZ, RZ, -0x1 ;  /* 0xffffffffff187424 */ /* 0x000fe200078e00ff */
[----:B------:R-:W-:Y:S06]  /*2700*/  @P0 BRA `(.L_x_32) ;  /* 0x0000002400940947 */ /* 0x000fec0003800000 */
[----:B------:R-:W0:Y:S01]  /*2710*/  LDC.64 R30, c[0x0][0x5c8] ;  /* 0x00017200ff1e7b82 */ /* 0x000e220000000a00 */
[----:B------:R-:W-:Y:S01]  /*2720*/  ULDC.64 UR6, c[0x0][0x5c0] ;  /* 0x0001700000067ab9 */ /* 0x000fe20000000a00 */
[----:B------:R-:W-:Y:S01]  /*2730*/  BSSY B0, `(.L_x_32) ;  /* 0x0000262000007945 */ /* 0x000fe20003800000 */
[-C--:B0-----:R-:W-:Y:S02]  /*2740*/  IMAD R8, R29, R30.reuse, RZ ;  /* 0x0000001e1d087224 */ /* 0x081fe400078e02ff */
[----:B------:R-:W-:-:S04]  /*2750*/  IMAD.WIDE.U32 R6, R33, R30, R6 ;  /* 0x0000001e21067225 */ /* 0x000fc800078e0006 */
[----:B------:R-:W-:Y:S01]  /*2760*/  IMAD R17, R33, R31, R8 ;  /* 0x0000001f21117224 */ /* 0x000fe200078e0208 */
[----:B------:R-:W-:Y:S02]  /*2770*/  LEA R9, P0, R30, R6, 0x3 ;  /* 0x000000061e097211 */ /* 0x000fe400078018ff */
[----:B------:R-:W-:Y:S01]  /*2780*/  IADD3 R8, P1, R6, UR6, RZ ;  /* 0x0000000606087c10 */ /* 0x000fe2000ff3e0ff */
[----:B------:R-:W-:Y:S01]  /*2790*/  IMAD.IADD R17, R7, 0x1, R17 ;  /* 0x0000000107117824 */ /* 0x000fe200078e0211 */
[----:B------:R-:W-:-:S04]  /*27a0*/  IADD3 R6, P2, R9, UR6, RZ ;  /* 0x0000000609067c10 */ /* 0x000fc8000ff5e0ff */
[----:B------:R-:W-:Y:S02]  /*27b0*/  LEA.HI.X R7, R30, R17, R31, 0x3, P0 ;  /* 0x000000111e077211 */ /* 0x000fe400000f1c1f */
[----:B----45:R-:W-:Y:S02]  /*27c0*/  FSETP.NEU.AND P0, PT, R10, RZ, PT ;  /* 0x000000ff0a00720b */ /* 0x030fe40003f0d000 */
[----:B------:R-:W-:Y:S02]  /*27d0*/  IADD3.X R9, R17, UR7, RZ, P1, !PT ;  /* 0x0000000711097c10 */ /* 0x000fe40008ffe4ff */
[----:B------:R-:W-:-:S09]  /*27e0*/  IADD3.X R7, R7, UR7, RZ, P2, !PT ;  /* 0x0000000707077c10 */ /* 0x000fd200097fe4ff */
[----:B------:R-:W-:Y:S05]  /*27f0*/  @!P0 BRA `(.L_x_33) ;  /* 0x0000001c00148947 */ /* 0x000fea0003800000 */
[----:B------:R-:W-:Y:S01]  /*2800*/  ULDC.64 UR6, c[0x0][0x5b8] ;  /* 0x00016e0000067ab9 */ /* 0x000fe20000000a00 */
[----:B------:R-:W-:Y:S01]  /*2810*/  ISETP.GE.AND P0, PT, R26, 0x1, PT ;  /* 0x000000011a00780c */ /* 0x000fe20003f06270 */
[----:B------:R-:W-:Y:S01]  /*2820*/  IMAD R30, R32, UR6, RZ ;  /* 0x00000006201e7c24 */ /* 0x000fe2000f8e02ff */
[----:B------:R-:W-:Y:S01]  /*2830*/  ULDC.64 UR10, c[0x0][0x5a8] ;  /* 0x00016a00000a7ab9 */ /* 0x000fe20000000a00 */
[----:B------:R-:W-:Y:S01]  /*2840*/  IMAD.WIDE.U32 R16, R69, UR6, R12 ;  /* 0x0000000645107c25 */ /* 0x000fe2000f8e000c */
[----:B------:R-:W-:Y:S01]  /*2850*/  ISETP.LT.OR P3, PT, R25, 0x1, !P0 ;  /* 0x000000011900780c */ /* 0x000fe20004761670 */
[----:B------:R-:W-:Y:S02]  /*2860*/  BSSY B1, `(.L_x_34) ;  /* 0x000000c000017945 */ /* 0x000fe40003800000 */
[----:B------:R-:W-:Y:S01]  /*2870*/  IMAD R69, R69, UR7, R30 ;  /* 0x0000000745457c24 */ /* 0x000fe2000f8e021e */
[----:B------:R-:W-:Y:S02]  /*2880*/  ULDC.64 UR6, c[0x0][0x5b0] ;  /* 0x00016c0000067ab9 */ /* 0x000fe40000000a00 */
[----:B------:R-:W-:-:S02]  /*2890*/  IMAD R27, R29, UR6, RZ ;  /* 0x000000061d1b7c24 */ /* 0x000fc4000f8e02ff */
[----:B------:R-:W-:Y:S02]  /*28a0*/  IMAD.IADD R17, R17, 0x1, R69 ;  /* 0x0000000111117824 */ /* 0x000fe400078e0245 */
[C---:B------:R-:W-:Y:S02]  /*28b0*/  IMAD R27, R33.reuse, UR7, R27 ;  /* 0x00000007211b7c24 */ /* 0x040fe4000f8e021b */
[----:B------:R-:W-:-:S03]  /*28c0*/  IMAD.WIDE.U32 R12, R33, UR6, R16 ;  /* 0x00000006210c7c25 */ /* 0x000fc6000f8e0010 */
[----:B------:R-:W-:-:S04]  /*28d0*/  IADD3 R12, P1, R12, UR10, RZ ;  /* 0x0000000a0c0c7c10 */ /* 0x000fc8000ff3e0ff */
[--C-:B------:R-:W-:Y:S02]  /*28e0*/  IADD3.X R13, R13, UR11, R27.reuse, P1, !PT ;  /* 0x0000000b0d0d7c10 */ /* 0x100fe40008ffe41b */
[----:B------:R-:W-:Y:S01]  /*28f0*/  PRMT R27, RZ, 0x7610, R27 ;  /* 0x00007610ff1b7816 */ /* 0x000fe2000000001b */
[----:B------:R-:W-:Y:S06]  /*2900*/  @P3 BRA `(.L_x_35) ;  /* 0x0000000000043947 */ /* 0x000fec0003800000 */
[----:B------:R0:W5:Y:S02]  /*2910*/  LDG.E.U8 R27, desc[UR16][R12.64] ;  /* 0x000000100c1b7981 */ /* 0x000164000c1e1100 */
.L_x_35:
[----:B------:R-:W-:Y:S05]  /*2920*/  BSYNC B1 ;  /* 0x0000000000017941 */ /* 0x000fea0003800000 */
.L_x_34:
[----:B-----5:R-:W-:Y:S01]  /*2930*/  LOP3.LUT R27, R27, 0xff, RZ, 0xc0, !PT ;  /* 0x000000ff1b1b7812 */ /* 0x020fe200078ec0ff */
[----:B------:R-:W-:Y:S01]  /*2940*/  BSSY B1, `(.L_x_36) ;  /* 0x000000c000017945 */ /* 0x000fe20003800000 */
[----:B------:R-:W-:Y:S02]  /*2950*/  ISETP.GE.AND P1, PT, R26, 0x2, PT ;  /* 0x000000021a00780c */ /* 0x000fe40003f26270 */
[----:B------:R-:W-:Y:S02]  /*2960*/  F2FP.F16.E4M3.UNPACK_B R27, R27 ;  /* 0x0000001bff1b723e */ /* 0x000fe400020006ff */
[----:B------:R-:W-:-:S03]  /*2970*/  ISETP.LT.OR P2, PT, R25, 0x1, !P1 ;  /* 0x000000011900780c */ /* 0x000fc60004f41670 */
[----:B------:R-:W-:-:S05]  /*2980*/  HADD2.F32 R27, -RZ, R27.H0_H0 ;  /* 0x2000001bff1b7230 */ /* 0x000fca0000004100 */
[----:B------:R-:W-:Y:S01]  /*2990*/  FMUL R30, R27, R10 ;  /* 0x0000000a1b1e7220 */ /* 0x000fe20000400000 */
[----:B------:R-:W-:-:S03]  /*29a0*/  PRMT R27, RZ, 0x7610, R27 ;  /* 0x00007610ff1b7816 */ /* 0x000fc6000000001b */
[----:B--2---:R-:W-:-:S05]  /*29b0*/  FFMA R30, R79, R3, R30 ;  /* 0x000000034f1e7223 */ /* 0x004fca000000001e */
[----:B------:R-:W-:-:S05]  /*29c0*/  F2FP.SATFINITE.E4M3.F32.PACK_AB_MERGE_C R31, RZ, R30, RZ ;  /* 0x0000001eff1f723e */ /* 0x000fca00048070ff */
[----:B------:R1:W-:Y:S01]  /*29d0*/  @!P3 STG.E.U8 desc[UR16][R8.64], R31 ;  /* 0x0000001f0800b986 */ /* 0x0003e2000c101110 */
[----:B------:R-:W-:Y:S05]  /*29e0*/  @P2 BRA `(.L_x_37) ;  /* 0x0000000000042947 */ /* 0x000fea0003800000 */
[----:B------:R2:W5:Y:S02]  /*29f0*/  LDG.E.U8 R27, desc[UR16][R12.64+0x1] ;  /* 0x000001100c1b7981 */ /* 0x000564000c1e1100 */
.L_x_37:
[----:B------:R-:W-:Y:S05]  /*2a00*/  BSYNC B1 ;  /* 0x0000000000017941 */ /* 0x000fea0003800000 */
.L_x_36:
[----:B-----5:R-:W-:Y:S01]  /*2a10*/  LOP3.LUT R27, R27, 0xff, RZ, 0xc0, !PT ;  /* 0x000000ff1b1b7812 */ /* 0x020fe200078ec0ff */
[----:B------:R-:W-:Y:S01]  /*2a20*/  BSSY B1, `(.L_x_38) ;  /* 0x0000012000017945 */ /* 0x000fe20003800000 */
[----:B-1----:R-:W-:Y:S02]  /*2a30*/  IADD3 R31, P3, R33, 0x8, RZ ;  /* 0x00000008211f7810 */ /* 0x002fe40007f7e0ff */
[----:B------:R-:W-:Y:S02]  /*2a40*/  F2FP.F16.E4M3.UNPACK_B R27, R27 ;  /* 0x0000001bff1b723e */ /* 0x000fe400020006ff */
[----:B------:R-:W-:Y:S01]  /*2a50*/  ISETP.LT.OR P0, PT, R25, 0x9, !P0 ;  /* 0x000000091900780c */ /* 0x000fe20004701670 */
[----:B------:R-:W-:Y:S02]  /*2a60*/  IMAD.X R28, RZ, RZ, R29, P3 ;  /* 0x000000ffff1c7224 */ /* 0x000fe400018e061d */
[----:B------:R-:W-:Y:S02]  /*2a70*/  HADD2.F32 R27, -RZ, R27.H0_H0 ;  /* 0x2000001bff1b7230 */ /* 0x000fe40000004100 */
[----:B------:R-:W-:-:S02]  /*2a80*/  IMAD R28, R28, UR6, RZ ;  /* 0x000000061c1c7c24 */ /* 0x000fc4000f8e02ff */
[----:B------:R-:W-:-:S04]  /*2a90*/  IMAD.WIDE.U32 R16, R31, UR6, R16 ;  /* 0x000000061f107c25 */ /* 0x000fc8000f8e0010 */
[----:B------:R-:W-:Y:S01]  /*2aa0*/  FMUL R27, R27, R10 ;  /* 0x0000000a1b1b7220 */ /* 0x000fe20000400000 */
[----:B------:R-:W-:-:S03]  /*2ab0*/  IMAD R31, R31, UR7, R28 ;  /* 0x000000071f1f7c24 */ /* 0x000fc6000f8e021c */
[----:B------:R-:W-:Y:S01]  /*2ac0*/  FFMA R27, R78, R3, R27 ;  /* 0x000000034e1b7223 */ /* 0x000fe2000000001b */
[----:B------:R-:W-:-:S04]  /*2ad0*/  IADD3 R16, P3, R16, UR10, RZ ;  /* 0x0000000a10107c10 */ /* 0x000fc8000ff7e0ff */
[----:B------:R-:W-:Y:S02]  /*2ae0*/  F2FP.SATFINITE.E4M3.F32.PACK_AB_MERGE_C R29, RZ, R27, RZ ;  /* 0x0000001bff1d723e */ /* 0x000fe400048070ff */
[----:B------:R-:W-:Y:S02]  /*2af0*/  IADD3.X R17, R17, UR11, R31, P3, !PT ;  /* 0x0000000b11117c10 */ /* 0x000fe40009ffe41f */
[----:B------:R-:W-:Y:S01]  /*2b00*/  PRMT R27, RZ, 0x7610, R27 ;  /* 0x00007610ff1b7816 */ /* 0x000fe2000000001b */
[----:B------:R1:W-:Y:S01]  /*2b10*/  @!P2 STG.E.U8 desc[UR16][R8.64+0x1], R29 ;  /* 0x0000011d0800a986 */ /* 0x0003e2000c101110 */
[----:B------:R-:W-:Y:S05]  /*2b20*/  @P0 BRA `(.L_x_39) ;  /* 0x0000000000040947 */ /* 0x000fea0003800000 */
[----:B------:R3:W5:Y:S02]  /*2b30*/  LDG.E.U8 R27, desc[UR16][R16.64] ;  /* 0x00000010101b7981 */ /* 0x000764000c1e1100 */
.L_x_39:
[----:B------:R-:W-:Y:S05]  /*2b40*/  BSYNC B1 ;  /* 0x0000000000017941 */ /* 0x000fea0003800000 */
.L_x_38:
[----:B-----5:R-:W-:Y:S01]  /*2b50*/  LOP3.LUT R27, R27, 0xff, RZ, 0xc0, !PT ;  /* 0x000000ff1b1b7812 */ /* 0x020fe200078ec0ff */
[----:B------:R-:W-:Y:S01]  /*2b60*/  BSSY B1, `(.L_x_40) ;  /* 0x000000b000017945 */ /* 0x000fe20003800000 */
[----:B------:R-:W-:Y:S02]  /*2b70*/  ISETP.LT.OR P1, PT, R25, 0x9, !P1 ;  /* 0x000000091900780c */ /* 0x000fe40004f21670 */
[----:B------:R-:W-:-:S05]  /*2b80*/  F2FP.F16.E4M3.UNPACK_B R27, R27 ;  /* 0x0000001bff1b723e */ /* 0x000fca00020006ff */
[----:B------:R-:W-:-:S05]  /*2b90*/  HADD2.F32 R27, -RZ, R27.H0_H0 ;  /* 0x2000001bff1b7230 */ /* 0x000fca0000004100 */
[----:B------:R-:W-:Y:S01]  /*2ba0*/  FMUL R28, R27, R10 ;  /* 0x0000000a1b1c7220 */ /* 0x000fe20000400000 */
[----:B------:R-:W-:-:S03]  /*2bb0*/  PRMT R27, RZ, 0x7610, R27 ;  /* 0x00007610ff1b7816 */ /* 0x000fc6000000001b */
[----:B------:R-:W-:-:S05]  /*2bc0*/  FFMA R28, R77, R3, R28 ;  /* 0x000000034d1c7223 */ /* 0x000fca000000001c */
[----:B-1----:R-:W-:-:S05]  /*2bd0*/  F2FP.SATFINITE.E4M3.F32.PACK_AB_MERGE_C R29, RZ, R28, RZ ;  /* 0x0000001cff1d723e */ /* 0x002fca00048070ff */
[----:B------:R1:W-:Y:S01]  /*2be0*/  @!P0 STG.E.U8 desc[UR16][R6.64], R29 ;  /* 0x0000001d06008986 */ /* 0x0003e2000c101110 */
[----:B------:R-:W-:Y:S05]  /*2bf0*/  @P1 BRA `(.L_x_41) ;  /* 0x0000000000041947 */ /* 0x000fea0003800000 */
[----:B------:R4:W5:Y:S02]  /*2c00*/  LDG.E.U8 R27, desc[UR16][R16.64+0x1] ;  /* 0x00000110101b7981 */ /* 0x000964000c1e1100 */
.L_x_41:
[----:B------:R-:W-:Y:S05]  /*2c10*/  BSYNC B1 ;  /* 0x0000000000017941 */ /* 0x000fea0003800000 */
.L_x_40:
[----:B-----5:R-:W-:Y:S01]  /*2c20*/  LOP3.LUT R27, R27, 0xff, RZ, 0xc0, !PT ;  /* 0x000000ff1b1b7812 */ /* 0x020fe200078ec0ff */
[----:B------:R-:W-:Y:S01]  /*2c30*/  BSSY B1, `(.L_x_42) ;  /* 0x000000c000017945 */ /* 0x000fe20003800000 */
[----:B------:R-:W-:Y:S02]  /*2c40*/  ISETP.GE.AND P0, PT, R26, 0x9, PT ;  /* 0x000000091a00780c */ /* 0x000fe40003f06270 */
[----:B------:R-:W-:Y:S02]  /*2c50*/  F2FP.F16.E4M3.UNPACK_B R27, R27 ;  /* 0x0000001bff1b723e */ /* 0x000fe400020006ff */
[----:B------:R-:W-:-:S03]  /*2c60*/  ISETP.LT.OR P2, PT, R25, 0x1, !P0 ;  /* 0x000000011900780c */ /* 0x000fc60004741670 */
[----:B------:R-:W-:-:S05]  /*2c70*/  HADD2.F32 R27, -RZ, R27.H0_H0 ;  /* 0x2000001bff1b7230 */ /* 0x000fca0000004100 */
[----:B------:R-:W-:-:S04]  /*2c80*/  FMUL R27, R27, R10 ;  /* 0x0000000a1b1b7220 */ /* 0x000fc80000400000 */
[----:B------:R-:W-:-:S05]  /*2c90*/  FFMA R27, R76, R3, R27 ;  /* 0x000000034c1b7223 */ /* 0x000fca000000001b */
[----:B-1----:R-:W-:Y:S02]  /*2ca0*/  F2FP.SATFINITE.E4M3.F32.PACK_AB_MERGE_C R29, RZ, R27, RZ ;  /* 0x0000001bff1d723e */ /* 0x002fe400048070ff */
[----:B------:R-:W-:-:S03]  /*2cb0*/  PRMT R27, RZ, 0x7610, R27 ;  /* 0x00007610ff1b7816 */ /* 0x000fc6000000001b */
[----:B------:R1:W-:Y:S01]  /*2cc0*/  @!P1 STG.E.U8 desc[UR16][R6.64+0x1], R29 ;  /* 0x0000011d06009986 */ /* 0x0003e2000c101110 */
[----:B------:R-:W-:Y:S05]  /*2cd0*/  @P2 BRA `(.L_x_43) ;  /* 0x0000000000042947 */ /* 0x000fea0003800000 */
[----:B------:R0:W5:Y:S02]  /*2ce0*/  LDG.E.U8 R27, desc[UR16][R12.64+0x8] ;  /* 0x000008100c1b7981 */ /* 0x000164000c1e1100 */
.L_x_43:
[----:B------:R-:W-:Y:S05]  /*2cf0*/  BSYNC B1 ;  /* 0x0000000000017941 */ /* 0x000fea0003800000 */
.L_x_42:
        /* <DEDUP_REMOVED lines=13> */
.L_x_45:
[----:B------:R-:W-:Y:S05]  /*2dd0*/  BSYNC B1 ;  /* 0x0000000000017941 */ /* 0x000fea0003800000 */
.L_x_44:
[----:B-----5:R-:W-:Y:S01]  /*2de0*/  LOP3.LUT R27, R27, 0xff, RZ, 0xc0, !PT ;  /* 0x000000ff1b1b7812 */ /* 0x020fe200078ec0ff */
[----:B------:R-:W-:Y:S01]  /*2df0*/  BSSY B1, `(.L_x_46) ;  /* 0x000000b000017945 */ /* 0x000fe20003800000 */
[----:B------:R-:W-:Y:S02]  /*2e00*/  ISETP.LT.OR P0, PT, R25, 0x9, !P0 ;  /* 0x000000091900780c */ /* 0x000fe40004701670 */
[----:B------:R-:W-:-:S05]  /*2e10*/  F2FP.F16.E4M3.UNPACK_B R27, R27 ;  /* 0x0000001bff1b723e */ /* 0x000fca00020006ff */
        /* <DEDUP_REMOVED lines=8> */
.L_x_47:
[----:B------:R-:W-:Y:S05]  /*2ea0*/  BSYNC B1 ;  /* 0x0000000000017941 */ /* 0x000fea0003800000 */
.L_x_46:
        /* <DEDUP_REMOVED lines=12> */
.L_x_49:
[----:B------:R-:W-:Y:S05]  /*2f70*/  BSYNC B1 ;  /* 0x0000000000017941 */ /* 0x000fea0003800000 */
.L_x_48:
        /* <DEDUP_REMOVED lines=13> */
.L_x_51:
[----:B------:R-:W-:Y:S05]  /*3050*/  BSYNC B1 ;  /* 0x0000000000017941 */ /* 0x000fea0003800000 */
.L_x_50:
        /* <DEDUP_REMOVED lines=13> */
.L_x_53:
[----:B------:R-:W-:Y:S05]  /*3130*/  BSYNC B1 ;  /* 0x0000000000017941 */ /* 0x000fea0003800000 */
.L_x_52:
        /* <DEDUP_REMOVED lines=12> */
.L_x_55:
[----:B------:R-:W-:Y:S05]  /*3200*/  BSYNC B1 ;  /* 0x0000000000017941 */ /* 0x000fea0003800000 */
.L_x_54:
        /* <DEDUP_REMOVED lines=12> */
.L_x_57:
[----:B------:R-:W-:Y:S05]  /*32d0*/  BSYNC B1 ;  /* 0x0000000000017941 */ /* 0x000fea0003800000 */
.L_x_56:
        /* <DEDUP_REMOVED lines=13> */
.L_x_59:
[----:B------:R-:W-:Y:S05]  /*33b0*/  BSYNC B1 ;  /* 0x0000000000017941 */ /* 0x000fea0003800000 */
.L_x_58:
        /* <DEDUP_REMOVED lines=13> */
.L_x_61:
[----:B------:R-:W-:Y:S05]  /*3490*/  BSYNC B1 ;  /* 0x0000000000017941 */ /* 0x000fea0003800000 */
.L_x_60:
        /* <DEDUP_REMOVED lines=12> */
.L_x_63:
[----:B------:R-:W-:Y:S05]  /*3560*/  BSYNC B1 ;  /* 0x0000000000017941 */ /* 0x000fea0003800000 */
.L_x_62:
        /* <DEDUP_REMOVED lines=12> */
.L_x_65:
[----:B------:R-:W-:Y:S05]  /*3630*/  BSYNC B1 ;  /* 0x0000000000017941 */ /* 0x000fea0003800000 */
.L_x_64:
        /* <DEDUP_REMOVED lines=13> */
.L_x_67:
[----:B------:R-:W-:Y:S05]  /*3710*/  BSYNC B1 ;  /* 0x0000000000017941 */ /* 0x000fea0003800000 */
.L_x_66:
        /* <DEDUP_REMOVED lines=13> */
.L_x_69:
[----:B------:R-:W-:Y:S05]  /*37f0*/  BSYNC B1 ;  /* 0x0000000000017941 */ /* 0x000fea0003800000 */
.L_x_68:
        /* <DEDUP_REMOVED lines=12> */
.L_x_71:
[----:B------:R-:W-:Y:S05]  /*38c0*/  BSYNC B1 ;  /* 0x0000000000017941 */ /* 0x000fea0003800000 */
.L_x_70:
        /* <DEDUP_REMOVED lines=12> */
.L_x_73:
[----:B------:R-:W-:Y:S05]  /*3990*/  BSYNC B1 ;  /* 0x0000000000017941 */ /* 0x000fea0003800000 */
.L_x_72:
        /* <DEDUP_REMOVED lines=13> */
.L_x_75:
[----:B------:R-:W-:Y:S05]  /*3a70*/  BSYNC B1 ;  /* 0x0000000000017941 */ /* 0x000fea0003800000 */
.L_x_74:
        /* <DEDUP_REMOVED lines=13> */
.L_x_77:
[----:B------:R-:W-:Y:S05]  /*3b50*/  BSYNC B1 ;  /* 0x0000000000017941 */ /* 0x000fea0003800000 */
.L_x_76:
        /* <DEDUP_REMOVED lines=12> */
.L_x_79:
[----:B------:R-:W-:Y:S05]  /*3c20*/  BSYNC B1 ;  /* 0x0000000000017941 */ /* 0x000fea0003800000 */
.L_x_78:
[----:B-----5:R-:W-:Y:S01]  /*3c30*/  LOP3.LUT R27, R27, 0xff, RZ, 0xc0, !PT ;  /* 0x000000ff1b1b7812 */ /* 0x020fe200078ec0ff */
[----:B------:R-:W-:Y:S01]  /*3c40*/  BSSY B1, `(.L_x_80) ;  /* 0x000000b000017945 */ /* 0x000fe20003800000 */
[----:B------:R-:W-:Y:S02]  /*3c50*/  ISETP.LT.OR P1, PT, R25, 0x9, !P1 ;  /* 0x000000091900780c */ /* 0x000fe40004f21670 */
[----:B------:R-:W-:-:S05]  /*3c60*/  F2FP.F16.E4M3.UNPACK_B R27, R27 ;  /* 0x0000001bff1b723e */ /* 0x000fca00020006ff */
[----:B------:R-:W-:-:S05]  /*3c70*/  HADD2.F32 R27, -RZ, R27.H0_H0 ;  /* 0x2000001bff1b7230 */ /* 0x000fca0000004100 */
[----:B------:R-:W-:-:S04]  /*3c80*/  FMUL R28, R27, R10 ;  /* 0x0000000a1b1c7220 */ /* 0x000fc80000400000 */
[----:B------:R-:W-:Y:S01]  /*3c90*/  FFMA R28, R23, R3, R28 ;  /* 0x00000003171c7223 */ /* 0x000fe2000000001c */
[----:B------:R-:W-:-:S04]  /*3ca0*/  PRMT R23, RZ, 0x7610, R23 ;  /* 0x00007610ff177816 */ /* 0x000fc80000000017 */
[----:B------:R-:W-:-:S05]  /*3cb0*/  F2FP.SATFINITE.E4M3.F32.PACK_AB_MERGE_C R27, RZ, R28, RZ ;  /* 0x0000001cff1b723e */ /* 0x000fca00048070ff */
[----:B------:R0:W-:Y:S01]  /*3cc0*/  @!P0 STG.E.U8 desc[UR16][R6.64+0x28], R27 ;  /* 0x0000281b06008986 */ /* 0x0001e2000c101110 */
[----:B------:R-:W-:Y:S05]  /*3cd0*/  @P1 BRA `(.L_x_81) ;  /* 0x0000000000041947 */ /* 0x000fea0003800000 */
[----:B------:R0:W5:Y:S02]  /*3ce0*/  LDG.E.U8 R23, desc[UR16][R16.64+0x29] ;  /* 0x0000291010177981 */ /* 0x000164000c1e1100 */
.L_x_81:
[----:B------:R-:W-:Y:S05]  /*3cf0*/  BSYNC B1 ;  /* 0x0000000000017941 */ /* 0x000fea0003800000 */
.L_x_80:
        /* <DEDUP_REMOVED lines=8> */
[----:B0-----:R-:W-:Y:S02]  /*3d80*/  F2FP.SATFINITE.E4M3.F32.PACK_AB_MERGE_C R27, RZ, R23, RZ ;  /* 0x00000017ff1b723e */ /* 0x001fe400048070ff */
[----:B------:R-:W-:-:S03]  /*3d90*/  PRMT R23, RZ, 0x7610, R23 ;  /* 0x00007610ff177816 */ /* 0x000fc60000000017 */
[----:B------:R0:W-:Y:S01]  /*3da0*/  @!P1 STG.E.U8 desc[UR16][R6.64+0x29], R27 ;  /* 0x0000291b06009986 */ /* 0x0001e2000c101110 */
[----:B------:R-:W-:Y:S05]  /*3db0*/  @P2 BRA `(.L_x_83) ;  /* 0x0000000000042947 */ /* 0x000fea0003800000 */
[----:B------:R0:W5:Y:S02]  /*3dc0*/  LDG.E.U8 R23, desc[UR16][R12.64+0x30] ;  /* 0x000030100c177981 */ /* 0x000164000c1e1100 */
.L_x_83:
[----:B------:R-:W-:Y:S05]  /*3dd0*/  BSYNC B1 ;  /* 0x0000000000017941 */ /* 0x000fea0003800000 */
.L_x_82:
[----:B-----5:R-:W-:Y:S01]  /*3de0*/  LOP3.LUT R23, R23, 0xff, RZ, 0xc0, !PT ;  /* 0x000000ff17177812 */ /* 0x020fe200078ec0ff */
[----:B------:R-:W-:Y:S01]  /*3df0*/  BSSY B1, `(.L_x_84) ;  /* 0x000000c000017945 */ /* 0x000fe20003800000 */
[----:B------:R-:W-:Y:S02]  /*3e00*/  ISETP.GE.AND P1, PT, R26, 0x32, PT ;  /* 0x000000321a00780c */ /* 0x000fe40003f26270 */
[----:B------:R-:W-:Y:S02]  /*3e10*/  F2FP.F16.E4M3.UNPACK_B R23, R23 ;  /* 0x00000017ff17723e */ /* 0x000fe400020006ff */
[----:B------:R-:W-:-:S03]  /*3e20*/  ISETP.LT.OR P3, PT, R25, 0x1, !P1 ;  /* 0x000000011900780c */ /* 0x000fc60004f61670 */
        /* <DEDUP_REMOVED lines=8> */
.L_x_85:
[----:B------:R-:W-:Y:S05]  /*3eb0*/  BSYNC B1 ;  /* 0x0000000000017941 */ /* 0x000fea0003800000 */
.L_x_84:
[----:B-----5:R-:W-:Y:S01]  /*3ec0*/  LOP3.LUT R21, R21, 0xff, RZ, 0xc0, !PT ;  /* 0x000000ff15157812 */ /* 0x020fe200078ec0ff */
[----:B------:R-:W-:Y:S01]  /*3ed0*/  BSSY B1, `(.L_x_86) ;  /* 0x000000b000017945 */ /* 0x000fe20003800000 */
[----:B------:R-:W-:Y:S02]  /*3ee0*/  ISETP.LT.OR P0, PT, R25, 0x9, !P0 ;  /* 0x000000091900780c */ /* 0x000fe40004701670 */
[----:B------:R-:W-:-:S05]  /*3ef0*/  F2FP.F16.E4M3.UNPACK_B R21, R21 ;  /* 0x00000015ff15723e */ /* 0x000fca00020006ff */
        /* <DEDUP_REMOVED lines=8> */
.L_x_87:
[----:B------:R-:W-:Y:S05]  /*3f80*/  BSYNC B1 ;  /* 0x0000000000017941 */ /* 0x000fea0003800000 */
.L_x_86:
        /* <DEDUP_REMOVED lines=12> */
.L_x_89:
[----:B------:R-:W-:Y:S05]  /*4050*/  BSYNC B1 ;  /* 0x0000000000017941 */ /* 0x000fea0003800000 */
.L_x_88:
        /* <DEDUP_REMOVED lines=13> */
.L_x_91:
[----:B------:R-:W-:Y:S05]  /*4130*/  BSYNC B1 ;  /* 0x0000000000017941 */ /* 0x000fea0003800000 */
.L_x_90:
        /* <DEDUP_REMOVED lines=13> */
.L_x_93:
[----:B------:R-:W-:Y:S05]  /*4210*/  BSYNC B1 ;  /* 0x0000000000017941 */ /* 0x000fea0003800000 */
.L_x_92:
[----:B-----5:R-:W-:Y:S01]  /*4220*/  LOP3.LUT R15, R15, 0xff, RZ, 0xc0, !PT ;  /* 0x000000ff0f0f7812 */ /* 0x020fe200078ec0ff */
[----:B------:R-:W-:Y:S01]  /*4230*/  BSSY B1, `(.L_x_94) ;  /* 0x000000b000017945 */ /* 0x000fe20003800000 */
[----:B------:R-:W-:Y:S02]  /*4240*/  ISETP.LT.OR P0, PT, R25, 0x9, !P0 ;  /* 0x000000091900780c */ /* 0x000fe40004701670 */
[----:B------:R-:W-:Y:S02]  /*4250*/  F2FP.F16.E4M3.UNPACK_B R15, R15 ;  /* 0x0000000fff0f723e */ /* 0x000fe400020006ff */
[----:B0-2---:R-:W-:-:S03]  /*4260*/  PRMT R12, RZ, 0x7610, R12 ;  /* 0x00007610ff0c7816 */ /* 0x005fc6000000000c */
[----:B------:R-:W-:-:S05]  /*4270*/  HADD2.F32 R15, -RZ, R15.H0_H0 ;  /* 0x2000000fff0f7230 */ /* 0x000fca0000004100 */
[----:B------:R-:W-:-:S04]  /*4280*/  FMUL R15, R15, R10 ;  /* 0x0000000a0f0f7220 */ /* 0x000fc80000400000 */
[----:B------:R-:W-:-:S05]  /*4290*/  FFMA R15, R18, R3, R15 ;  /* 0x00000003120f7223 */ /* 0x000fca000000000f */
[----:B------:R-:W-:-:S05]  /*42a0*/  F2FP.SATFINITE.E4M3.F32.PACK_AB_MERGE_C R15, RZ, R15, RZ ;  /* 0x0000000fff0f723e */ /* 0x000fca00048070ff */
[----:B------:R0:W-:Y:S01]  /*42b0*/  @!P3 STG.E.U8 desc[UR16][R8.64+0x39], R15 ;  /* 0x0000390f0800b986 */ /* 0x0001e2000c101110 */
[----:B------:R-:W-:Y:S05]  /*42c0*/  @P0 BRA `(.L_x_95) ;  /* 0x0000000000040947 */ /* 0x000fea0003800000 */
[----:B------:R2:W5:Y:S02]  /*42d0*/  LDG.E.U8 R12, desc[UR16][R16.64+0x38] ;  /* 0x00003810100c7981 */ /* 0x000564000c1e1100 */
.L_x_95:
[----:B------:R-:W-:Y:S05]  /*42e0*/  BSYNC B1 ;  /* 0x0000000000017941 */ /* 0x000fea0003800000 */
.L_x_94:
[----:B-----5:R-:W-:Y:S01]  /*42f0*/  LOP3.LUT R12, R12, 0xff, RZ, 0xc0, !PT ;  /* 0x000000ff0c0c7812 */ /* 0x020fe200078ec0ff */
[----:B------:R-:W-:Y:S01]  /*4300*/  BSSY B1, `(.L_x_96) ;  /* 0x000000b000017945 */ /* 0x000fe20003800000 */
[----:B------:R-:W-:Y:S02]  /*4310*/  ISETP.LT.OR P1, PT, R25, 0x9, !P1 ;  /* 0x000000091900780c */ /* 0x000fe40004f21670 */
[----:B------:R-:W-:-:S05]  /*4320*/  F2FP.F16.E4M3.UNPACK_B R12, R12 ;  /* 0x0000000cff0c723e */ /* 0x000fca00020006ff */
[----:B01----:R-:W-:-:S05]  /*4330*/  HADD2.F32 R9, -RZ, R12.H0_H0 ;  /* 0x2000000cff097230 */ /* 0x003fca0000004100 */
[----:B------:R-:W-:-:S04]  /*4340*/  FMUL R8, R9, R10 ;  /* 0x0000000a09087220 */ /* 0x000fc80000400000 */
[----:B------:R-:W-:-:S05]  /*4350*/  FFMA R8, R11, R3, R8 ;  /* 0x000000030b087223 */ /* 0x000fca0000000008 */
[----:B------:R-:W-:Y:S02]  /*4360*/  F2FP.SATFINITE.E4M3.F32.PACK_AB_MERGE_C R9, RZ, R8, RZ ;  /* 0x00000008ff09723e */ /* 0x000fe400048070ff */
[----:B------:R-:W-:-:S03]  /*4370*/  PRMT R8, RZ, 0x7610, R8 ;  /* 0x00007610ff087816 */ /* 0x000fc60000000008 */
[----:B------:R0:W-:Y:S01]  /*4380*/  @!P0 STG.E.U8 desc[UR16][R6.64+0x38], R9 ;  /* 0x0000380906008986 */ /* 0x0001e2000c101110 */
[----:B------:R-:W-:Y:S05]  /*4390*/  @P1 BRA `(.L_x_97) ;  /* 0x0000000000041947 */ /* 0x000fea0003800000 */
[----:B------:R1:W5:Y:S02]  /*43a0*/  LDG.E.U8 R8, desc[UR16][R16.64+0x39] ;  /* 0x0000391010087981 */ /* 0x000364000c1e1100 */
.L_x_97:
[----:B------:R-:W-:Y:S05]  /*43b0*/  BSYNC B1 ;  /* 0x0000000000017941 */ /* 0x000fea0003800000 */
.L_x_96:
[----:B------:R-:W-:Y:S05]  /*43c0*/  @P1 BRA `(.L_x_98) ;  /* 0x0000000800601947 */ /* 0x000fea0003800000 */
[----:B-----5:R-:W-:-:S04]  /*43d0*/  LOP3.LUT R8, R8, 0xff, RZ, 0xc0, !PT ;  /* 0x000000ff08087812 */ /* 0x020fc800078ec0ff */
[----:B------:R-:W-:-:S05]  /*43e0*/  F2FP.F16.E4M3.UNPACK_B R8, R8 ;  /* 0x00000008ff08723e */ /* 0x000fca00020006ff */
[----:B0-----:R-:W-:-:S05]  /*43f0*/  HADD2.F32 R9, -RZ, R8.H0_H0 ;  /* 0x20000008ff097230 */ /* 0x001fca0000004100 */
[----:B------:R-:W-:-:S04]  /*4400*/  FMUL R9, R9, R10 ;  /* 0x0000000a09097220 */ /* 0x000fc80000400000 */
[----:B------:R-:W-:-:S05]  /*4410*/  FFMA R9, R14, R3, R9 ;  /* 0x000000030e097223 */ /* 0x000fca0000000009 */
[----:B------:R-:W-:-:S05]  /*4420*/  F2FP.SATFINITE.E4M3.F32.PACK_AB_MERGE_C R9, RZ, R9, RZ ;  /* 0x00000009ff09723e */ /* 0x000fca00048070ff */
[----:B------:R0:W-:Y:S01]  /*4430*/  STG.E.U8 desc[UR16][R6.64+0x39], R9 ;  /* 0x0000390906007986 */ /* 0x0001e2000c101110 */
[----:B------:R-:W-:Y:S05]  /*4440*/  BRA `(.L_x_98) ;  /* 0x0000000800407947 */ /* 0x000fea0003800000 */
.L_x_33:
[C---:B------:R-:W-:Y:S01]  /*4450*/  ISETP.GE.AND P3, PT, R26.reuse, 0x1, PT ;  /* 0x000000011a00780c */ /* 0x040fe20003f66270 */
[-C--:B--2---:R-:W-:Y:S01]  /*4460*/  FMUL R79, R79, R3.reuse ;  /* 0x000000034f4f7220 */ /* 0x084fe20000400000 */
[----:B------:R-:W-:Y:S01]  /*4470*/  ISETP.GE.AND P0, PT, R26, 0x2, PT ;  /* 0x000000021a00780c */ /* 0x000fe20003f06270 */
[-C--:B------:R-:W-:Y:S01]  /*4480*/  FMUL R78, R78, R3.reuse ;  /* 0x000000034e4e7220 */ /* 0x080fe20000400000 */
[----:B------:R-:W-:Y:S01]  /*4490*/  ISETP.LT.OR P1, PT, R25, 0x1, !P3 ;  /* 0x000000011900780c */ /* 0x000fe20005f21670 */
[-C--:B------:R-:W-:Y:S01]  /*44a0*/  FMUL R77, R77, R3.reuse ;  /* 0x000000034d4d7220 */ /* 0x080fe20000400000 */
[C---:B------:R-:W-:Y:S01]  /*44b0*/  ISETP.LT.OR P2, PT, R25.reuse, 0x1, !P0 ;  /* 0x000000011900780c */ /* 0x040fe20004741670 */
[-C--:B------:R-:W-:Y:S01]  /*44c0*/  FMUL R76, R76, R3.reuse ;  /* 0x000000034c4c7220 */ /* 0x080fe20000400000 */
[----:B------:R-:W-:Y:S01]  /*44d0*/  ISETP.LT.OR P3, PT, R25, 0x9, !P3 ;  /* 0x000000091900780c */ /* 0x000fe20005f61670 */
[----:B------:R-:W-:Y:S01]  /*44e0*/  FMUL R75, R75, R3 ;  /* 0x000000034b4b7220 */ /* 0x000fe20000400000 */
[----:B------:R-:W-:Y:S01]  /*44f0*/  F2FP.SATFINITE.E4M3.F32.PACK_AB_MERGE_C R79, RZ, R79, RZ ;  /* 0x0000004fff4f723e */ /* 0x000fe200048070ff */
[-C--:B------:R-:W-:Y:S01]  /*4500*/  FMUL R74, R74, R3.reuse ;  /* 0x000000034a4a7220 */ /* 0x080fe20000400000 */
[----:B------:R-:W-:Y:S01]  /*4510*/  F2FP.SATFINITE.E4M3.F32.PACK_AB_MERGE_C R13, RZ, R78, RZ ;  /* 0x0000004eff0d723e */ /* 0x000fe200048070ff */
[----:B------:R-:W-:Y:S01]  /*4520*/  FMUL R73, R73, R3 ;  /* 0x0000000349497220 */ /* 0x000fe20000400000 */
[----:B------:R-:W-:Y:S01]  /*4530*/  F2FP.SATFINITE.E4M3.F32.PACK_AB_MERGE_C R77, RZ, R77, RZ ;  /* 0x0000004dff4d723e */ /* 0x000fe200048070ff */
[-C--:B------:R-:W-:Y:S01]  /*4540*/  FMUL R72, R72, R3.reuse ;  /* 0x0000000348487220 */ /* 0x080fe20000400000 */
[----:B------:R-:W-:Y:S01]  /*4550*/  ISETP.LT.OR P0, PT, R25, 0x9, !P0 ;  /* 0x000000091900780c */ /* 0x000fe20004701670 */
[----:B------:R-:W-:Y:S01]  /*4560*/  @!P1 STG.E.U8 desc[UR16][R8.64], R79 ;  /* 0x0000004f08009986 */ /* 0x000fe2000c101110 */
[C---:B------:R-:W-:Y:S01]  /*4570*/  ISETP.GE.AND P1, PT, R26.reuse, 0x9, PT ;  /* 0x000000091a00780c */ /* 0x040fe20003f26270 */
[----:B------:R-:W-:Y:S01]  /*4580*/  FMUL R71, R71, R3 ;  /* 0x0000000347477220 */ /* 0x000fe20000400000 */
[----:B------:R-:W-:Y:S01]  /*4590*/  F2FP.SATFINITE.E4M3.F32.PACK_AB_MERGE_C R75, RZ, R75, RZ ;  /* 0x0000004bff4b723e */ /* 0x000fe200048070ff */
[----:B------:R0:W-:Y:S01]  /*45a0*/  @!P2 STG.E.U8 desc[UR16][R8.64+0x1], R13 ;  /* 0x0000010d0800a986 */ /* 0x0001e2000c101110 */
[----:B------:R-:W-:Y:S01]  /*45b0*/  ISETP.GE.AND P2, PT, R26, 0xa, PT ;  /* 0x0000000a1a00780c */ /* 0x000fe20003f46270 */
[-C--:B------:R-:W-:Y:S01]  /*45c0*/  FMUL R70, R70, R3.reuse ;  /* 0x0000000346467220 */ /* 0x080fe20000400000 */
[----:B------:R-:W-:Y:S01]  /*45d0*/  F2FP.SATFINITE.E4M3.F32.PACK_AB_MERGE_C R17, RZ, R74, RZ ;  /* 0x0000004aff11723e */ /* 0x000fe200048070ff */
[----:B------:R-:W-:Y:S01]  /*45e0*/  @!P3 STG.E.U8 desc[UR16][R6.64], R77 ;  /* 0x0000004d0600b986 */ /* 0x000fe2000c101110 */
[C---:B------:R-:W-:Y:S01]  /*45f0*/  ISETP.LT.OR P3, PT, R25.reuse, 0x1, !P1 ;  /* 0x000000011900780c */ /* 0x040fe20004f61670 */
[-C--:B------:R-:W-:Y:S01]  /*4600*/  FMUL R68, R68, R3.reuse ;  /* 0x0000000344447220 */ /* 0x080fe20000400000 */
[----:B------:R-:W-:Y:S01]  /*4610*/  ISETP.LT.OR P5, PT, R25, 0x1, !P2 ;  /* 0x000000011900780c */ /* 0x000fe200057a1670 */
[-C--:B------:R-:W-:Y:S01]  /*4620*/  FMUL R67, R67, R3.reuse ;  /* 0x0000000343437220 */ /* 0x080fe20000400000 */
[----:B------:R-:W-:Y:S01]  /*4630*/  ISETP.LT.OR P1, PT, R25, 0x9, !P1 ;  /* 0x000000091900780c */ /* 0x000fe20004f21670 */
[----:B------:R-:W-:Y:S01]  /*4640*/  FMUL R65, R65, R3 ;  /* 0x0000000341417220 */ /* 0x000fe20000400000 */
[----:B------:R-:W-:Y:S01]  /*4650*/  F2FP.SATFINITE.E4M3.F32.PACK_AB_MERGE_C R73, RZ, R73, RZ ;  /* 0x00000049ff49723e */ /* 0x000fe200048070ff */
[-C--:B------:R-:W-:Y:S01]  /*4660*/  FMUL R66, R66, R3.reuse ;  /* 0x0000000342427220 */ /* 0x080fe20000400000 */
[----:B0-----:R-:W-:Y:S01]  /*4670*/  F2FP.SATFINITE.E4M3.F32.PACK_AB_MERGE_C R13, RZ, R76, RZ ;  /* 0x0000004cff0d723e */ /* 0x001fe200048070ff */
[-C--:B------:R-:W-:Y:S01]  /*4680*/  FMUL R64, R64, R3.reuse ;  /* 0x0000000340407220 */ /* 0x080fe20000400000 */
[----:B------:R-:W-:Y:S01]  /*4690*/  ISETP.LT.OR P2, PT, R25, 0x9, !P2 ;  /* 0x000000091900780c */ /* 0x000fe20005741670 */
[-C--:B------:R-:W-:Y:S01]  /*46a0*/  FMUL R63, R63, R3.reuse ;  /* 0x000000033f3f7220 */ /* 0x080fe20000400000 */
[----:B------:R-:W-:Y:S01]  /*46b0*/  F2FP.SATFINITE.E4M3.F32.PACK_AB_MERGE_C R27, RZ, R72, RZ ;  /* 0x00000048ff1b723e */ /* 0x000fe200048070ff */
[----:B------:R0:W-:Y:S01]  /*46c0*/  @!P0 STG.E.U8 desc[UR16][R6.64+0x1], R13 ;  /* 0x0000010d06008986 */ /* 0x0001e2000c101110 */
[C---:B------:R-:W-:Y:S01]  /*46d0*/  ISETP.GE.AND P0, PT, R26.reuse, 0x11, PT ;  /* 0x000000111a00780c */ /* 0x040fe20003f06270 */
[----:B------:R-:W-:Y:S01]  /*46e0*/  FMUL R61, R61, R3 ;  /* 0x000000033d3d7220 */ /* 0x000fe20000400000 */
[----:B------:R-:W-:Y:S01]  /*46f0*/  F2FP.SATFINITE.E4M3.F32.PACK_AB_MERGE_C R71, RZ, R71, RZ ;  /* 0x00000047ff47723e */ /* 0x000fe200048070ff */
[----:B------:R-:W-:Y:S01]  /*4700*/  @!P3 STG.E.U8 desc[UR16][R8.64+0x8], R75 ;  /* 0x0000084b0800b986 */ /* 0x000fe2000c101110 */
[----:B------:R-:W-:Y:S01]  /*4710*/  ISETP.GE.AND P3, PT, R26, 0x12, PT ;  /* 0x000000121a00780c */ /* 0x000fe20003f66270 */
[----:B------:R-:W-:Y:S01]  /*4720*/  FMUL R62, R62, R3 ;  /* 0x000000033e3e7220 */ /* 0x000fe20000400000 */
[----:B------:R-:W-:Y:S01]  /*4730*/  F2FP.SATFINITE.E4M3.F32.PACK_AB_MERGE_C R67, RZ, R67, RZ ;  /* 0x00000043ff43723e */ /* 0x000fe200048070ff */
[----:B------:R1:W-:Y:S01]  /*4740*/  @!P5 STG.E.U8 desc[UR16][R8.64+0x9], R17 ;  /* 0x000009110800d986 */ /* 0x0003e2000c101110 */
[----:B------:R-:W-:Y:S01]  /*4750*/  ISETP.LT.OR P5, PT, R25, 0x1, !P3 ;  /* 0x000000011900780c */ /* 0x000fe20005fa1670 */
[-C--:B------:R-:W-:Y:S01]  /*4760*/  FMUL R59, R59, R3.reuse ;  /* 0x000000033b3b7220 */ /* 0x080fe20000400000 */
[C---:B------:R-:W-:Y:S01]  /*4770*/  ISETP.LT.OR P3, PT, R25.reuse, 0x9, !P3 ;  /* 0x000000091900780c */ /* 0x040fe20005f61670 */
[----:B------:R-:W-:Y:S01]  /*4780*/  @!P1 STG.E.U8 desc[UR16][R6.64+0x8], R73 ;  /* 0x0000084906009986 */ /* 0x000fe2000c101110 */
[----:B------:R-:W-:Y:S01]  /*4790*/  ISETP.LT.OR P1, PT, R25, 0x1, !P0 ;  /* 0x000000011900780c */ /* 0x000fe20004721670 */
[-C--:B------:R-:W-:Y:S01]  /*47a0*/  FMUL R60, R60, R3.reuse ;  /* 0x000000033c3c7220 */ /* 0x080fe20000400000 */
[----:B0-----:R-:W-:Y:S01]  /*47b0*/  F2FP.SATFINITE.E4M3.F32.PACK_AB_MERGE_C R13, RZ, R70, RZ ;  /* 0x00000046ff0d723e */ /* 0x001fe200048070ff */
[----:B------:R-:W-:Y:S01]  /*47c0*/  @!P2 STG.E.U8 desc[UR16][R6.64+0x9], R27 ;  /* 0x0000091b0600a986 */ /* 0x000fe2000c101110 */
[----:B------:R-:W-:Y:S01]  /*47d0*/  ISETP.GE.AND P2, PT, R26, 0x19, PT ;  /* 0x000000191a00780c */ /* 0x000fe20003f46270 */
[-C--:B------:R-:W-:Y:S01]  /*47e0*/  FMUL R57, R57, R3.reuse ;  /* 0x0000000339397220 */ /* 0x080fe20000400000 */
[C---:B------:R-:W-:Y:S01]  /*47f0*/  ISETP.LT.OR P0, PT, R25.reuse, 0x9, !P0 ;  /* 0x000000091900780c */ /* 0x040fe20004701670 */
[-C--:B------:R-:W-:Y:S01]  /*4800*/  FMUL R58, R58, R3.reuse ;  /* 0x000000033a3a7220 */ /* 0x080fe20000400000 */
[----:B------:R-:W-:Y:S01]  /*4810*/  ISETP.LT.OR P6, PT, R25, 0x1, !P2 ;  /* 0x000000011900780c */ /* 0x000fe200057c1670 */
[----:B------:R0:W-:Y:S01]  /*4820*/  @!P5 STG.E.U8 desc[UR16][R8.64+0x11], R13 ;  /* 0x0000110d0800d986 */ /* 0x0001e2000c101110 */
[----:B-1----:R-:W-:Y:S01]  /*4830*/  F2FP.SATFINITE.E4M3.F32.PACK_AB_MERGE_C R17, RZ, R68, RZ ;  /* 0x00000044ff11723e */ /* 0x002fe200048070ff */
[----:B------:R-:W-:Y:S01]  /*4840*/  FMUL R56, R56, R3 ;  /* 0x0000000338387220 */ /* 0x000fe20000400000 */
[----:B------:R-:W-:Y:S01]  /*4850*/  F2FP.SATFINITE.E4M3.F32.PACK_AB_MERGE_C R65, RZ, R65, RZ ;  /* 0x00000041ff41723e */ /* 0x000fe200048070ff */
[----:B------:R-:W-:Y:S01]  /*4860*/  @!P1 STG.E.U8 desc[UR16][R8.64+0x10], R71 ;  /* 0x0000104708009986 */ /* 0x000fe2000c101110 */
[----:B------:R-:W-:Y:S01]  /*4870*/  ISETP.GE.AND P1, PT, R26, 0x1a, PT ;  /* 0x0000001a1a00780c */ /* 0x000fe20003f26270 */
[-C--:B------:R-:W-:Y:S01]  /*4880*/  FMUL R23, R23, R3.reuse ;  /* 0x0000000317177220 */ /* 0x080fe20000400000 */
[C---:B------:R-:W-:Y:S01]  /*4890*/  ISETP.LT.OR P2, PT, R25.reuse, 0x9, !P2 ;  /* 0x000000091900780c */ /* 0x040fe20005741670 */
[----:B------:R1:W-:Y:S01]  /*48a0*/  @!P3 STG.E.U8 desc[UR16][R6.64+0x11], R17 ;  /* 0x000011110600b986 */ /* 0x0003e2000c101110 */
[----:B------:R-:W-:Y:S01]  /*48b0*/  ISETP.LT.OR P5, PT, R25, 0x1, !P1 ;  /* 0x000000011900780c */ /* 0x000fe20004fa1670 */
[-C--:B------:R-:W-:Y:S01]  /*48c0*/  FMUL R21, R21, R3.reuse ;  /* 0x0000000315157220 */ /* 0x080fe20000400000 */
[----:B------:R-:W-:Y:S01]  /*48d0*/  ISETP.LT.OR P3, PT, R25, 0x9, !P1 ;  /* 0x000000091900780c */ /* 0x000fe20004f61670 */
[----:B------:R-:W-:Y:S01]  /*48e0*/  @!P0 STG.E.U8 desc[UR16][R6.64+0x10], R67 ;  /* 0x0000104306008986 */ /* 0x000fe2000c101110 */
[----:B0-----:R-:W-:Y:S01]  /*48f0*/  F2FP.SATFINITE.E4M3.F32.PACK_AB_MERGE_C R13, RZ, R66, RZ ;  /* 0x00000042ff0d723e */ /* 0x001fe200048070ff */
[-C--:B------:R-:W-:Y:S01]  /*4900*/  FMUL R22, R22, R3.reuse ;  /* 0x0000000316167220 */ /* 0x080fe20000400000 */
[C---:B------:R-:W-:Y:S01]  /*4910*/  ISETP.GE.AND P0, PT, R26.reuse, 0x21, PT ;  /* 0x000000211a00780c */ /* 0x040fe20003f06270 */
[----:B------:R-:W-:Y:S01]  /*4920*/  @!P6 STG.E.U8 desc[UR16][R8.64+0x18], R65 ;  /* 0x000018410800e986 */ /* 0x000fe2000c101110 */
[----:B------:R-:W-:Y:S01]  /*4930*/  ISETP.GE.AND P1, PT, R26, 0x22, PT ;  /* 0x000000221a00780c */ /* 0x000fe20003f26270 */
[-C--:B------:R-:W-:Y:S01]  /*4940*/  FMUL R19, R19, R3.reuse ;  /* 0x0000000313137220 */ /* 0x080fe20000400000 */
[C---:B------:R-:W-:Y:S01]  /*4950*/  ISETP.LT.OR P6, PT, R25.reuse, 0x1, !P0 ;  /* 0x000000011900780c */ /* 0x040fe200047c1670 */
[-C--:B------:R-:W-:Y:S01]  /*4960*/  FMUL R20, R20, R3.reuse ;  /* 0x0000000314147220 */ /* 0x080fe20000400000 */
[----:B-1----:R-:W-:Y:S01]  /*4970*/  F2FP.SATFINITE.E4M3.F32.PACK_AB_MERGE_C R17, RZ, R64, RZ ;  /* 0x00000040ff11723e */ /* 0x002fe200048070ff */
[----:B------:R0:W-:Y:S01]  /*4980*/  @!P5 STG.E.U8 desc[UR16][R8.64+0x19], R13 ;  /* 0x0000190d0800d986 */ /* 0x0001e2000c101110 */
[----:B------:R-:W-:Y:S01]  /*4990*/  ISETP.LT.OR P5, PT, R25, 0x1, !P1 ;  /* 0x000000011900780c */ /* 0x000fe20004fa1670 */
[----:B------:R-:W-:Y:S01]  /*49a0*/  FMUL R15, R15, R3 ;  /* 0x000000030f0f7220 */ /* 0x000fe20000400000 */
[----:B------:R-:W-:Y:S01]  /*49b0*/  F2FP.SATFINITE.E4M3.F32.PACK_AB_MERGE_C R63, RZ, R63, RZ ;  /* 0x0000003fff3f723e */ /* 0x000fe200048070ff */
[----:B------:R1:W-:Y:S01]  /*49c0*/  @!P3 STG.E.U8 desc[UR16][R6.64+0x19], R17 ;  /* 0x000019110600b986 */ /* 0x0003e2000c101110 */
[----:B------:R-:W-:Y:S01]  /*49d0*/  F2FP.SATFINITE.E4M3.F32.PACK_AB_MERGE_C R61, RZ, R61, RZ ;  /* 0x0000003dff3d723e */ /* 0x000fe200048070ff */
[-C--:B------:R-:W-:Y:S01]  /*49e0*/  FMUL R18, R18, R3.reuse ;  /* 0x0000000312127220 */ /* 0x080fe20000400000 */
[----:B------:R-:W-:Y:S01]  /*49f0*/  F2FP.SATFINITE.E4M3.F32.PACK_AB_MERGE_C R27, RZ, R62, RZ ;  /* 0x0000003eff1b723e */ /* 0x000fe200048070ff */
[----:B------:R-:W-:Y:S01]  /*4a00*/  @!P2 STG.E.U8 desc[UR16][R6.64+0x18], R63 ;  /* 0x0000183f0600a986 */ /* 0x000fe2000c101110 */
[----:B------:R-:W-:Y:S01]  /*4a10*/  ISETP.LT.OR P3, PT, R25, 0x9, !P1 ;  /* 0x000000091900780c */ /* 0x000fe20004f61670 */
[-C--:B------:R-:W-:Y:S01]  /*4a20*/  FMUL R11, R11, R3.reuse ;  /* 0x000000030b0b7220 */ /* 0x080fe20000400000 */
[----:B------:R-:W-:Y:S01]  /*4a30*/  ISETP.GE.AND P2, PT, R26, 0x29, PT ;  /* 0x000000291a00780c */ /* 0x000fe20003f46270 */
[----:B------:R-:W-:Y:S01]  /*4a40*/  @!P6 STG.E.U8 desc[UR16][R8.64+0x20], R61 ;  /* 0x0000203d0800e986 */ /* 0x000fe2000c101110 */
[C---:B------:R-:W-:Y:S01]  /*4a50*/  ISETP.LT.OR P0, PT, R25.reuse, 0x9, !P0 ;  /* 0x000000091900780c */ /* 0x040fe20004701670 */
[----:B------:R-:W-:Y:S01]  /*4a60*/  FMUL R14, R14, R3 ;  /* 0x000000030e0e7220 */ /* 0x000fe20000400000 */
[----:B------:R-:W-:Y:S01]  /*4a70*/  ISETP.GE.AND P1, PT, R26, 0x2a, PT ;  /* 0x0000002a1a00780c */ /* 0x000fe20003f26270 */
[----:B------:R-:W-:Y:S01]  /*4a80*/  @!P5 STG.E.U8 desc[UR16][R8.64+0x21], R27 ;  /* 0x0000211b0800d986 */ /* 0x000fe2000c101110 */
[----:B------:R-:W-:-:S02]  /*4a90*/  ISETP.LT.OR P6, PT, R25, 0x1, !P2 ;  /* 0x000000011900780c */ /* 0x000fc400057c1670 */
[C---:B------:R-:W-:Y:S02]  /*4aa0*/  ISETP.LT.OR P5, PT, R25.reuse, 0x1, !P1 ;  /* 0x000000011900780c */ /* 0x040fe40004fa1670 */
[----:B------:R-:W-:Y:S02]  /*4ab0*/  F2FP.SATFINITE.E4M3.F32.PACK_AB_MERGE_C R59, RZ, R59, RZ ;  /* 0x0000003bff3b723e */ /* 0x000fe400048070ff */
[----:B0-----:R-:W-:Y:S02]  /*4ac0*/  F2FP.SATFINITE.E4M3.F32.PACK_AB_MERGE_C R13, RZ, R60, RZ ;  /* 0x0000003cff0d723e */ /* 0x001fe400048070ff */
[----:B------:R-:W-:Y:S01]  /*4ad0*/  F2FP.SATFINITE.E4M3.F32.PACK_AB_MERGE_C R57, RZ, R57, RZ ;  /* 0x00000039ff39723e */ /* 0x000fe200048070ff */
[----:B------:R-:W-:Y:S01]  /*4ae0*/  @!P0 STG.E.U8 desc[UR16][R6.64+0x20], R59 ;  /* 0x0000203b06008986 */ /* 0x000fe2000c101110 */
[----:B-1----:R-:W-:Y:S02]  /*4af0*/  F2FP.SATFINITE.E4M3.F32.PACK_AB_MERGE_C R17, RZ, R58, RZ ;  /* 0x0000003aff11723e */ /* 0x002fe400048070ff */
[C---:B------:R-:W-:Y:S01]  /*4b00*/  ISETP.LT.OR P1, PT, R25.reuse, 0x9, !P1 ;  /* 0x000000091900780c */ /* 0x040fe20004f21670 */
[----:B------:R0:W-:Y:S01]  /*4b10*/  @!P3 STG.E.U8 desc[UR16][R6.64+0x21], R13 ;  /* 0x0000210d0600b986 */ /* 0x0001e2000c101110 */
[----:B------:R-:W-:-:S02]  /*4b20*/  ISETP.LT.OR P2, PT, R25, 0x9, !P2 ;  /* 0x000000091900780c */ /* 0x000fc40005741670 */
[C---:B------:R-:W-:Y:S01]  /*4b30*/  ISETP.GE.AND P3, PT, R26.reuse, 0x31, PT ;  /* 0x000000311a00780c */ /* 0x040fe20003f66270 */
[----:B------:R-:W-:Y:S01]  /*4b40*/  @!P6 STG.E.U8 desc[UR16][R8.64+0x28], R57 ;  /* 0x000028390800e986 */ /* 0x000fe2000c101110 */
[----:B------:R-:W-:Y:S02]  /*4b50*/  ISETP.GE.AND P0, PT, R26, 0x32, PT ;  /* 0x000000321a00780c */ /* 0x000fe40003f06270 */
[----:B------:R-:W-:Y:S01]  /*4b60*/  F2FP.SATFINITE.E4M3.F32.PACK_AB_MERGE_C R23, RZ, R23, RZ ;  /* 0x00000017ff17723e */ /* 0x000fe200048070ff */
[----:B------:R1:W-:Y:S01]  /*4b70*/  @!P5 STG.E.U8 desc[UR16][R8.64+0x29], R17 ;  /* 0x000029110800d986 */ /* 0x0003e2000c101110 */
[C---:B------:R-:W-:Y:S02]  /*4b80*/  ISETP.LT.OR P5, PT, R25.reuse, 0x1, !P3 ;  /* 0x000000011900780c */ /* 0x040fe40005fa1670 */
[----:B------:R-:W-:Y:S02]  /*4b90*/  ISETP.LT.OR P6, PT, R25, 0x1, !P0 ;  /* 0x000000011900780c */ /* 0x000fe400047c1670 */
[----:B0-----:R-:W-:Y:S01]  /*4ba0*/  F2FP.SATFINITE.E4M3.F32.PACK_AB_MERGE_C R13, RZ, R56, RZ ;  /* 0x00000038ff0d723e */ /* 0x001fe200048070ff */
[----:B------:R-:W-:Y:S01]  /*4bb0*/  @!P2 STG.E.U8 desc[UR16][R6.64+0x28], R23 ;  /* 0x000028170600a986 */ /* 0x000fe2000c101110 */
[----:B------:R-:W-:-:S02]  /*4bc0*/  F2FP.SATFINITE.E4M3.F32.PACK_AB_MERGE_C R21, RZ, R21, RZ ;  /* 0x00000015ff15723e */ /* 0x000fc400048070ff */
[C---:B------:R-:W-:Y:S01]  /*4bd0*/  ISETP.GE.AND P2, PT, R26.reuse, 0x3a, PT ;  /* 0x0000003a1a00780c */ /* 0x040fe20003f46270 */
[----:B------:R0:W-:Y:S01]  /*4be0*/  @!P1 STG.E.U8 desc[UR16][R6.64+0x29], R13 ;  /* 0x0000290d06009986 */ /* 0x0001e2000c101110 */
[C---:B------:R-:W-:Y:S02]  /*4bf0*/  ISETP.LT.OR P1, PT, R25.reuse, 0x9, !P3 ;  /* 0x000000091900780c */ /* 0x040fe40005f21670 */
[----:B-1----:R-:W-:Y:S01]  /*4c00*/  F2FP.SATFINITE.E4M3.F32.PACK_AB_MERGE_C R17, RZ, R22, RZ ;  /* 0x00000016ff11723e */ /* 0x002fe200048070ff */
[----:B------:R-:W-:Y:S01]  /*4c10*/  @!P5 STG.E.U8 desc[UR16][R8.64+0x30], R21 ;  /* 0x000030150800d986 */ /* 0x000fe2000c101110 */
[----:B------:R-:W-:Y:S02]  /*4c20*/  ISETP.GE.AND P3, PT, R26, 0x39, PT ;  /* 0x000000391a00780c */ /* 0x000fe40003f66270 */
[C---:B------:R-:W-:Y:S01]  /*4c30*/  ISETP.LT.OR P0, PT, R25.reuse, 0x9, !P0 ;  /* 0x000000091900780c */ /* 0x040fe20004701670 */
[----:B------:R1:W-:Y:S01]  /*4c40*/  @!P6 STG.E.U8 desc[UR16][R8.64+0x31], R17 ;  /* 0x000031110800e986 */ /* 0x0003e2000c101110 */
[----:B------:R-:W-:-:S02]  /*4c50*/  ISETP.LT.OR P5, PT, R25, 0x1, !P3 ;  /* 0x000000011900780c */ /* 0x000fc40005fa1670 */
[C---:B------:R-:W-:Y:S02]  /*4c60*/  ISETP.LT.OR P6, PT, R25.reuse, 0x1, !P2 ;  /* 0x000000011900780c */ /* 0x040fe400057c1670 */
[C---:B------:R-:W-:Y:S02]  /*4c70*/  ISETP.LT.OR P3, PT, R25.reuse, 0x9, !P3 ;  /* 0x000000091900780c */ /* 0x040fe40005f61670 */
[----:B------:R-:W-:Y:S02]  /*4c80*/  ISETP.LT.OR P2, PT, R25, 0x9, !P2 ;  /* 0x000000091900780c */ /* 0x000fe40005741670 */
[----:B------:R-:W-:Y:S02]  /*4c90*/  F2FP.SATFINITE.E4M3.F32.PACK_AB_MERGE_C R19, RZ, R19, RZ ;  /* 0x00000013ff13723e */ /* 0x000fe400048070ff */
[----:B0-----:R-:W-:Y:S02]  /*4ca0*/  F2FP.SATFINITE.E4M3.F32.PACK_AB_MERGE_C R13, RZ, R20, RZ ;  /* 0x00000014ff0d723e */ /* 0x001fe400048070ff */
[----:B------:R-:W-:Y:S01]  /*4cb0*/  F2FP.SATFINITE.E4M3.F32.PACK_AB_MERGE_C R15, RZ, R15, RZ ;  /* 0x0000000fff0f723e */ /* 0x000fe200048070ff */
[----:B------:R0:W-:Y:S01]  /*4cc0*/  @!P1 STG.E.U8 desc[UR16][R6.64+0x30], R19 ;  /* 0x0000301306009986 */ /* 0x0001e2000c101110 */
[----:B-1----:R-:W-:-:S02]  /*4cd0*/  F2FP.SATFINITE.E4M3.F32.PACK_AB_MERGE_C R17, RZ, R18, RZ ;  /* 0x00000012ff11723e */ /* 0x002fc400048070ff */
[----:B------:R-:W-:Y:S01]  /*4ce0*/  F2FP.SATFINITE.E4M3.F32.PACK_AB_MERGE_C R11, RZ, R11, RZ ;  /* 0x0000000bff0b723e */ /* 0x000fe200048070ff */
[----:B------:R0:W-:Y:S01]  /*4cf0*/  @!P0 STG.E.U8 desc[UR16][R6.64+0x31], R13 ;  /* 0x0000310d06008986 */ /* 0x0001e2000c101110 */
[----:B------:R-:W-:-:S03]  /*4d00*/  F2FP.SATFINITE.E4M3.F32.PACK_AB_MERGE_C R21, RZ, R14, RZ ;  /* 0x0000000eff15723e */ /* 0x000fc600048070ff */
[----:B------:R0:W-:Y:S04]  /*4d10*/  @!P5 STG.E.U8 desc[UR16][R8.64+0x38], R15 ;  /* 0x0000380f0800d986 */ /* 0x0001e8000c101110 */
[----:B------:R0:W-:Y:S04]  /*4d20*/  @!P6 STG.E.U8 desc[UR16][R8.64+0x39], R17 ;  /* 0x000039110800e986 */ /* 0x0001e8000c101110 */
[----:B------:R0:W-:Y:S04]  /*4d30*/  @!P3 STG.E.U8 desc[UR16][R6.64+0x38], R11 ;  /* 0x0000380b0600b986 */ /* 0x0001e8000c101110 */
[----:B------:R0:W-:Y:S02]  /*4d40*/  @!P2 STG.E.U8 desc[UR16][R6.64+0x39], R21 ;  /* 0x000039150600a986 */ /* 0x0001e4000c101110 */
.L_x_98:
[----:B------:R-:W-:Y:S05]  /*4d50*/  BSYNC B0 ;  /* 0x0000000000007941 */ /* 0x000fea0003800000 */
.L_x_32:
[----:B------:R-:W-:Y:S01]  /*4d60*/  ULDC UR6, c[0x0][0xc] ;  /* 0x0000030000067ab9 */ /* 0x000fe20000000800 */
[----:B------:R-:W-:Y:S01]  /*4d70*/  ULDC UR7, c[0x0][0x10] ;  /* 0x0000040000077ab9 */ /* 0x000fe20000000800 */
[----:B0-----:R-:W0:Y:S01]  /*4d80*/  LDC R9, c[0x0][0x14] ;  /* 0x00000500ff097b82 */ /* 0x001e220000000800 */
[----:B------:R-:W-:Y:S01]  /*4d90*/  UIMAD.WIDE.U32 UR6, UR6, UR7, URZ ;  /* 0x00000007060672a5 */ /* 0x000fe2000f8e003f */
[----:B------:R-:W-:Y:S02]  /*4da0*/  IMAD.MOV.U32 R6, RZ, RZ, R0 ;  /* 0x000000ffff067224 */ /* 0x000fe400078e0000 */
[----:B------:R-:W-:Y:S02]  /*4db0*/  IMAD.MOV.U32 R7, RZ, RZ, R5 ;  /* 0x000000ffff077224 */ /* 0x000fe400078e0005 */
[----:B------:R-:W-:Y:S02]  /*4dc0*/  IMAD.MOV.U32 R12, RZ, RZ, -0x1 ;  /* 0xffffffffff0c7424 */ /* 0x000fe400078e00ff */
[----:B------:R-:W-:-:S02]  /*4dd0*/  IMAD.MOV.U32 R69, RZ, RZ, -0x1 ;  /* 0xffffffffff457424 */ /* 0x000fc400078e00ff */
[----:B0-----:R-:W-:-:S04]  /*4de0*/  IMAD.WIDE.U32 R6, R9, UR6, R6 ;  /* 0x0000000609067c25 */ /* 0x001fc8000f8e0006 */
[----:B------:R-:W-:Y:S01]  /*4df0*/  IMAD R5, R9, UR7, RZ ;  /* 0x0000000709057c24 */ /* 0x000fe2000f8e02ff */
[----:B------:R-:W-:Y:S01]  /*4e00*/  ULDC.64 UR6, c[0x0][0x650] ;  /* 0x0001940000067ab9 */ /* 0x000fe20000000a00 */
[----:B------:R-:W-:Y:S01]  /*4e10*/  IMAD.MOV.U32 R0, RZ, RZ, R6 ;  /* 0x000000ffff007224 */ /* 0x000fe200078e0006 */
[----:B------:R-:W-:Y:S01]  /*4e20*/  ISETP.GE.U32.AND P0, PT, R6, UR6, PT ;  /* 0x0000000606007c0c */ /* 0x000fe2000bf06070 */
[----:B------:R-:W-:Y:S01]  /*4e30*/  IMAD.IADD R5, R7, 0x1, R5 ;  /* 0x0000000107057824 */ /* 0x000fe200078e0205 */
[----:B------:R-:W-:-:S04]  /*4e40*/  PRMT R7, RZ, 0x7610, R7 ;  /* 0x00007610ff077816 */ /* 0x000fc80000000007 */
[----:B------:R-:W-:-:S13]  /*4e50*/  ISETP.GE.U32.AND.EX P0, PT, R5, UR7, PT, P0 ;  /* 0x0000000705007c0c */ /* 0x000fda000bf06100 */
[----:B------:R-:W-:Y:S05]  /*4e60*/  @P0 BRA `(.L_x_99) ;  /* 0x0000000400640947 */ /* 0x000fea0003800000 */
[----:B------:R-:W0:Y:S01]  /*4e70*/  S2R R20, SR_CTAID.X ;  /* 0x0000000000147919 */ /* 0x000e220000002500 */
[----:B------:R-:W0:Y:S01]  /*4e80*/  LDC.64 R14, c[0x0][0x628] ;  /* 0x00018a00ff0e7b82 */ /* 0x000e220000000a00 */
[----:B------:R-:W-:Y:S01]  /*4e90*/  ULDC UR6, c[0x0][0x150] ;  /* 0x0000540000067ab9 */ /* 0x000fe20000000800 */
[----:B------:R-:W-:Y:S01]  /*4ea0*/  IMAD.MOV.U32 R12, RZ, RZ, R0 ;  /* 0x000000ffff0c7224 */ /* 0x000fe200078e0000 */
[----:B------:R-:W0:Y:S01]  /*4eb0*/  S2R R22, SR_CTAID.Y ;  /* 0x0000000000167919 */ /* 0x000e220000002600 */
[----:B------:R-:W-:-:S04]  /*4ec0*/  IMAD.MOV.U32 R13, RZ, RZ, R5 ;  /* 0x000000ffff0d7224 */ /* 0x000fc800078e0005 */
[----:B------:R-:W0:Y:S08]  /*4ed0*/  LDC R23, c[0x0][0x144] ;  /* 0x00005100ff177b82 */ /* 0x000e300000000800 */
[----:B-1234-:R-:W1:Y:S08]  /*4ee0*/  LDC R16, c[0x0][0x630] ;  /* 0x00018c00ff107b82 */ /* 0x01ee700000000800 */
[----:B------:R-:W2:Y:S01]  /*4ef0*/  LDC.64 R18, c[0x0][0x620] ;  /* 0x00018800ff127b82 */ /* 0x000ea20000000a00 */
[----:B0-----:R-:W-:-:S04]  /*4f00*/  ISETP.NE.U32.AND P0, PT, R14, RZ, PT ;  /* 0x000000ff0e00720c */ /* 0x001fc80003f05070 */
[----:B------:R-:W-:Y:S02]  /*4f10*/  ISETP.NE.AND.EX P0, PT, R15, RZ, PT, P0 ;  /* 0x000000ff0f00720c */ /* 0x000fe40003f05300 */
[----:B------:R-:W-:-:S05]  /*4f20*/  I2FP.F32.U32 R6, R20 ;  /* 0x0000001400067245 */ /* 0x000fca0000201000 */
[----:B------:R-:W-:-:S04]  /*4f30*/  FMUL R6, R6, UR6 ;  /* 0x0000000606067c20 */ /* 0x000fc80008400000 */
[----:B------:R0:W3:Y:S02]  /*4f40*/  F2I.U32.TRUNC.NTZ R21, R6 ;  /* 0x0000000600157305 */ /* 0x0000e4000020f000 */
[----:B-1----:R-:W-:Y:S05]  /*4f50*/  @!P0 BRA `(.L_x_100) ;  /* 0x0000000000288947 */ /* 0x002fea0003800000 */
[----:B------:R-:W1:Y:S02]  /*4f60*/  LDC R7, c[0x0][0x634] ;  /* 0x00018d00ff077b82 */ /* 0x000e640000000800 */
[----:B-1----:R-:W-:-:S05]  /*4f70*/  IADD3 R11, P0, R0, R7, RZ ;  /* 0x00000007000b7210 */ /* 0x002fca0007f1e0ff */
[----:B------:R-:W-:-:S04]  /*4f80*/  IMAD.X R17, RZ, RZ, R5, P0 ;  /* 0x000000ffff117224 */ /* 0x000fc800000e0605 */
[----:B0-----:R-:W-:-:S04]  /*4f90*/  IMAD.WIDE.U32 R6, R17, R14, RZ ;  /* 0x0000000e11067225 */ /* 0x001fc800078e00ff */
[----:B-----5:R-:W-:-:S04]  /*4fa0*/  IMAD.WIDE.U32 R8, P0, R11, R15, R6 ;  /* 0x0000000f0b087225 */ /* 0x020fc80007800006 */
[----:B------:R-:W-:-:S04]  /*4fb0*/  IMAD.WIDE.U32 R6, R11, R14, RZ ;  /* 0x0000000e0b067225 */ /* 0x000fc800078e00ff */
[----:B------:R-:W-:Y:S01]  /*4fc0*/  IMAD.X R13, RZ, RZ, RZ, P0 ;  /* 0x000000ffff0d7224 */ /* 0x000fe200000e06ff */
[----:B------:R-:W-:Y:S01]  /*4fd0*/  IADD3 RZ, P0, R7, R8, RZ ;  /* 0x0000000807ff7210 */ /* 0x000fe20007f1e0ff */
[----:B------:R-:W-:-:S04]  /*4fe0*/  IMAD.MOV.U32 R12, RZ, RZ, R9 ;  /* 0x000000ffff0c7224 */ /* 0x000fc800078e0009 */
[----:B------:R-:W-:-:S08]  /*4ff0*/  IMAD.WIDE.U32.X R12, R17, R15, R12, P0 ;  /* 0x0000000f110c7225 */ /* 0x000fd000000e040c */
.L_x_100:
[-CC-:B------:R-:W-:Y:S01]  /*5000*/  SHF.R.U64 R69, R12, R16.reuse, R13.reuse ;  /* 0x000000100c457219 */ /* 0x180fe2000000120d */
[----:B------:R-:W1:Y:S01]  /*5010*/  LDC.64 R28, c[0x0][0x640] ;  /* 0x00019000ff1c7b82 */ /* 0x000e620000000a00 */
[----:B0-----:R-:W-:Y:S01]  /*5020*/  SHF.R.U32.HI R6, RZ, R16, R13 ;  /* 0x00000010ff067219 */ /* 0x001fe2000001160d */
[----:B---3--:R-:W-:Y:S01]  /*5030*/  IMAD.MOV R21, RZ, RZ, -R21 ;  /* 0x000000ffff157224 */ /* 0x008fe200078e0a15 */
[----:B------:R-:W-:Y:S01]  /*5040*/  IADD3 R9, P0, RZ, -R69, RZ ;  /* 0x80000045ff097210 */ /* 0x000fe20007f1e0ff */
[----:B------:R-:W-:Y:S01]  /*5050*/  ULDC UR6, c[0x0][0x154] ;  /* 0x0000550000067ab9 */ /* 0x000fe20000000800 */
[----:B------:R-:W-:Y:S02]  /*5060*/  IMAD.MOV.U32 R11, RZ, RZ, 0x1 ;  /* 0x00000001ff0b7424 */ /* 0x000fe400078e00ff */
[----:B------:R-:W-:Y:S01]  /*5070*/  IMAD R21, R23, R21, R20 ;  /* 0x0000001517157224 */ /* 0x000fe200078e0214 */
[----:B------:R-:W0:Y:S01]  /*5080*/  LDC R12, c[0x0][0x618] ;  /* 0x00018600ff0c7b82 */ /* 0x000e220000000800 */
[----:B------:R-:W-:-:S02]  /*5090*/  IMAD.X R7, RZ, RZ, ~R6, P0 ;  /* 0x000000ffff077224 */ /* 0x000fc400000e0e06 */
[----:B------:R-:W-:Y:S02]  /*50a0*/  IMAD.MOV.U32 R6, RZ, RZ, R0 ;  /* 0x000000ffff067224 */ /* 0x000fe400078e0000 */
[-C--:B--2--5:R-:W-:Y:S02]  /*50b0*/  IMAD R8, R7, R18.reuse, RZ ;  /* 0x0000001207087224 */ /* 0x0a4fe400078e02ff */
[----:B------:R-:W-:Y:S01]  /*50c0*/  IMAD.MOV.U32 R7, RZ, RZ, R5 ;  /* 0x000000ffff077224 */ /* 0x000fe200078e0005 */
[----:B------:R-:W2:Y:S01]  /*50d0*/  LDC R24, c[0x0][0x608] ;  /* 0x00018200ff187b82 */ /* 0x000ea20000000800 */
[----:B------:R-:W-:-:S04]  /*50e0*/  IMAD.WIDE.U32 R6, R9, R18, R6 ;  /* 0x0000001209067225 */ /* 0x000fc800078e0006 */
[----:B------:R-:W-:-:S03]  /*50f0*/  IMAD R9, R9, R19, R8 ;  /* 0x0000001309097224 */ /* 0x000fc600078e0208 */
[----:B------:R-:W3:Y:S01]  /*5100*/  LDC R26, c[0x0][0x658] ;  /* 0x00019600ff1a7b82 */ /* 0x000ee20000000800 */
[----:B------:R-:W-:Y:S01]  /*5110*/  I2FP.F32.U32 R8, R22 ;  /* 0x0000001600087245 */ /* 0x000fe20000201000 */
[----:B------:R-:W-:Y:S01]  /*5120*/  IMAD.IADD R7, R7, 0x1, R9 ;  /* 0x0000000107077824 */ /* 0x000fe200078e0209 */
[----:B-1----:R-:W-:Y:S01]  /*5130*/  ISETP.NE.U32.AND P0, PT, R28, RZ, PT ;  /* 0x000000ff1c00720c */ /* 0x002fe20003f05070 */
[----:B------:R-:W-:Y:S02]  /*5140*/  IMAD.MOV.U32 R9, RZ, RZ, -0x1 ;  /* 0xffffffffff097424 */ /* 0x000fe400078e00ff */
[----:B------:R-:W-:Y:S02]  /*5150*/  FMUL R8, R8, UR6 ;  /* 0x0000000608087c20 */ /* 0x000fe40008400000 */
[----:B------:R-:W1:Y:S01]  /*5160*/  LDC R19, c[0x0][0x148] ;  /* 0x00005200ff137b82 */ /* 0x000e620000000800 */
[----:B0-----:R-:W-:Y:S01]  /*5170*/  SHF.R.U64 R16, R6, R12, R7 ;  /* 0x0000000c06107219 */ /* 0x001fe20000001207 */
[----:B------:R0:W4:Y:S01]  /*5180*/  F2I.U32.TRUNC.NTZ R17, R8 ;  /* 0x0000000800117305 */ /* 0x000122000020f000 */
[----:B------:R-:W-:-:S02]  /*5190*/  ISETP.NE.AND.EX P0, PT, R29, RZ, PT, P0 ;  /* 0x000000ff1d00720c */ /* 0x000fc40003f05300 */
[----:B------:R-:W-:-:S03]  /*51a0*/  SHF.R.U32.HI R7, RZ, R12, R7 ;  /* 0x0000000cff077219 */ /* 0x000fc60000011607 */
[----:B------:R-:W0:Y:S01]  /*51b0*/  LDC R20, c[0x0][0x600] ;  /* 0x00018000ff147b82 */ /* 0x000e220000000800 */
[-CC-:B--2---:R-:W-:Y:S02]  /*51c0*/  SHF.R.U64 R14, R16, R24.reuse, R7.reuse ;  /* 0x00000018100e7219 */ /* 0x184fe40000001207 */
[----:B------:R-:W-:-:S05]  /*51d0*/  SHF.R.U32.HI R7, RZ, R24, R7 ;  /* 0x00000018ff077219 */ /* 0x000fca0000011607 */
[----:B------:R-:W2:Y:S01]  /*51e0*/  LDC R25, c[0x0][0x648] ;  /* 0x00019200ff197b82 */ /* 0x000ea20000000800 */
[-CC-:B---3--:R-:W-:Y:S02]  /*51f0*/  SHF.R.U64 R18, R14, R26.reuse, R7.reuse ;  /* 0x0000001a0e127219 */ /* 0x188fe40000001207 */
[-C--:B------:R-:W-:Y:S02]  /*5200*/  SHF.L.U32 R9, R9, R26.reuse, RZ ;  /* 0x0000001a09097219 */ /* 0x080fe400000006ff */
[-C--:B------:R-:W-:Y:S01]  /*5210*/  SHF.R.U32.HI R7, RZ, R26.reuse, R7 ;  /* 0x0000001aff077219 */ /* 0x080fe20000011607 */
[----:B------:R-:W-:Y:S01]  /*5220*/  IMAD.MOV.U32 R6, RZ, RZ, R18 ;  /* 0x000000ffff067224 */ /* 0x000fe200078e0012 */
[----:B------:R-:W-:Y:S01]  /*5230*/  SHF.L.U32 R24, R11, R26, RZ ;  /* 0x0000001a0b187219 */ /* 0x000fe200000006ff */
[----:B------:R-:W3:Y:S01]  /*5240*/  LDC R27, c[0x0][0x638] ;  /* 0x00018e00ff1b7b82 */ /* 0x000ee20000000800 */
[----:B------:R-:W-:-:S07]  /*5250*/  LOP3.LUT R23, RZ, R9, RZ, 0x33, !PT ;  /* 0x00000009ff177212 */ /* 0x000fce00078e33ff */
[----:B------:R-:W0:Y:S01]  /*5260*/  LDC R30, c[0x0][0x610] ;  /* 0x00018400ff1e7b82 */ /* 0x000e220000000800 */
[----:B----4-:R-:W-:Y:S05]  /*5270*/  @!P0 BRA `(.L_x_101) ;  /* 0x0000000000288947 */ /* 0x010fea0003800000 */
[----:B------:R-:W4:Y:S02]  /*5280*/  LDC R11, c[0x0][0x64c] ;  /* 0x00019300ff0b7b82 */ /* 0x000f240000000800 */
[----:B----4-:R-:W-:-:S05]  /*5290*/  IADD3 R11, P0, R18, R11, RZ ;  /* 0x0000000b120b7210 */ /* 0x010fca0007f1e0ff */
[----:B------:R-:W-:-:S04]  /*52a0*/  IMAD.X R15, RZ, RZ, R7, P0 ;  /* 0x000000ffff0f7224 */ /* 0x000fc800000e0607 */
[----:B------:R-:W-:-:S04]  /*52b0*/  IMAD.WIDE.U32 R6, R15, R28, RZ ;  /* 0x0000001c0f067225 */ /* 0x000fc800078e00ff */
[----:B0-----:R-:W-:-:S04]  /*52c0*/  IMAD.WIDE.U32 R8, P0, R11, R29, R6 ;  /* 0x0000001d0b087225 */ /* 0x001fc80007800006 */
[----:B------:R-:W-:-:S04]  /*52d0*/  IMAD.WIDE.U32 R6, R11, R28, RZ ;  /* 0x0000001c0b067225 */ /* 0x000fc800078e00ff */
[----:B------:R-:W-:Y:S01]  /*52e0*/  IMAD.X R13, RZ, RZ, RZ, P0 ;  /* 0x000000ffff0d7224 */ /* 0x000fe200000e06ff */
[----:B------:R-:W-:Y:S01]  /*52f0*/  IADD3 RZ, P0, R7, R8, RZ ;  /* 0x0000000807ff7210 */ /* 0x000fe20007f1e0ff */
[----:B------:R-:W-:-:S04]  /*5300*/  IMAD.MOV.U32 R12, RZ, RZ, R9 ;  /* 0x000000ffff0c7224 */ /* 0x000fc800078e0009 */
[----:B------:R-:W-:-:S08]  /*5310*/  IMAD.WIDE.U32.X R6, R15, R29, R12, P0 ;  /* 0x0000001d0f067225 */ /* 0x000fd000000e040c */
.L_x_101:
[----:B--2---:R-:W-:Y:S01]  /*5320*/  SHF.R.U64 R6, R6, R25, R7 ;  /* 0x0000001906067219 */ /* 0x004fe20000001207 */
[----:B0-----:R-:W-:Y:S01]  /*5330*/  VIADD R11, R20, 0xffffffff ;  /* 0xffffffff140b7836 */ /* 0x001fe20000000000 */
[----:B------:R-:W-:Y:S01]  /*5340*/  LOP3.LUT R9, R14, R23, RZ, 0xc0, !PT ;  /* 0x000000170e097212 */ /* 0x000fe200078ec0ff */
[----:B------:R-:W-:Y:S02]  /*5350*/  IMAD.MOV R17, RZ, RZ, -R17 ;  /* 0x000000ffff117224 */ /* 0x000fe400078e0a11 */
[----:B------:R-:W-:Y:S02]  /*5360*/  IMAD.MOV R7, RZ, RZ, -R6 ;  /* 0x000000ffff077224 */ /* 0x000fe400078e0a06 */
[----:B------:R-:W-:Y:S01]  /*5370*/  IMAD R24, R24, R6, R9 ;  /* 0x0000000618187224 */ /* 0x000fe200078e0209 */
[----:B------:R-:W-:Y:S01]  /*5380*/  LOP3.LUT R9, R16, R11, RZ, 0xc0, !PT ;  /* 0x0000000b10097212 */ /* 0x000fe200078ec0ff */
[----:B-1----:R-:W-:Y:S02]  /*5390*/  @P4 IMAD R21, R19, R17, R22 ;  /* 0x0000001113154224 */ /* 0x002fe400078e0216 */
[----:B---3--:R-:W-:-:S02]  /*53a0*/  IMAD R6, R7, R27, R18 ;  /* 0x0000001b07067224 */ /* 0x008fc400078e0212 */
[----:B------:R-:W-:Y:S02]  /*53b0*/  IMAD R24, R24, R30, R21 ;  /* 0x0000001e18187224 */ /* 0x000fe400078e0215 */
[----:B------:R-:W-:Y:S02]  /*53c0*/  IMAD R9, R6, R20, R9 ;  /* 0x0000001406097224 */ /* 0x000fe400078e0209 */
[----:B------:R-:W-:-:S03]  /*53d0*/  IMAD.MOV.U32 R7, RZ, RZ, 0x1 ;  /* 0x00000001ff077424 */ /* 0x000fc600078e00ff */
[----:B------:R-:W-:Y:S02]  /*53e0*/  SEL R12, R9, R24, !P4 ;  /* 0x00000018090c7207 */ /* 0x000fe40006000000 */
[----:B------:R-:W-:-:S07]  /*53f0*/  SEL R24, R24, R9, !P4 ;  /* 0x0000000918187207 */ /* 0x000fce0006000000 */
.L_x_99:
[----:B------:R-:W-:Y:S01]  /*5400*/  LOP3.LUT P0, RZ, R7, 0xff, RZ, 0xc0, !PT ;  /* 0x000000ff07ff7812 */ /* 0x000fe2000780c0ff */
[----:B-1234-:R-:W-:-:S12]  /*5410*/  IMAD.MOV.U32 R16, RZ, RZ, R24 ;  /* 0x000000ffff107224 */ /* 0x01efd800078e0018 */
[----:B------:R-:W-:Y:S05]  /*5420*/  @P0 BRA `(.L_x_102) ;  /* 0xffffffbc00400947 */ /* 0x000fea000383ffff */
[----:B------:R-:W-:Y:S05]  /*5430*/  EXIT ;  /* 0x000000000000794d */ /* 0x000fea0003800000 */
.L_x_4:
[----:B0-----:R-:W-:Y:S01]  /*5440*/  ULDC.64 UR4, c[0x0][0x650] ;  /* 0x0001940000047ab9 */ /* 0x001fe20000000a00 */
        /* <DEDUP_REMOVED lines=25> */
.L_x_104:
[-CC-:B------:R-:W-:Y:S01]  /*55e0*/  SHF.R.U64 R16, R14, R18.reuse, R15.reuse ;  /* 0x000000120e107219 */ /* 0x180fe2000000120f */
[----:B------:R-:W0:Y:S01]  /*55f0*/  LDC R22, c[0x0][0x618] ;  /* 0x00018600ff167b82 */ /* 0x000e220000000800 */
[----:B------:R-:W-:Y:S01]  /*5600*/  SHF.R.U32.HI R7, RZ, R18, R15 ;  /* 0x00000012ff077219 */ /* 0x000fe2000001160f */
[----:B------:R-:W-:Y:S01]  /*5610*/  ULDC UR4, c[0x0][0x150] ;  /* 0x0000540000047ab9 */ /* 0x000fe20000000800 */
[----:B------:R-:W-:Y:S01]  /*5620*/  IADD3 R9, P0, RZ, -R16, RZ ;  /* 0x80000010ff097210 */ /* 0x000fe20007f1e0ff */
[----:B------:R-:W-:Y:S01]  /*5630*/  IMAD.MOV.U32 R10, RZ, RZ, R0 ;  /* 0x000000ffff0a7224 */ /* 0x000fe200078e0000 */
[----:B------:R-:W-:Y:S01]  /*5640*/  I2FP.F32.U32 R12, R6 ;  /* 0x00000006000c7245 */ /* 0x000fe20000201000 */
[----:B------:R-:W-:Y:S02]  /*5650*/  IMAD.MOV.U32 R11, RZ, RZ, R5 ;  /* 0x000000ffff0b7224 */ /* 0x000fe400078e0005 */
[----:B------:R-:W1:Y:S01]  /*5660*/  LDC.64 R24, c[0x0][0x640] ;  /* 0x00019000ff187b82 */ /* 0x000e620000000a00 */
[----:B------:R-:W-:-:S02]  /*5670*/  IMAD.X R7, RZ, RZ, ~R7, P0 ;  /* 0x000000ffff077224 */ /* 0x000fc400000e0e07 */
[----:B------:R-:W-:Y:S01]  /*5680*/  FMUL R13, R12, UR4 ;  /* 0x000000040c0d7c20 */ /* 0x000fe20008400000 */
[----:B------:R-:W-:Y:S01]  /*5690*/  IMAD.WIDE.U32 R10, R9, R20, R10 ;  /* 0x00000014090a7225 */ /* 0x000fe200078e000a */
[----:B------:R-:W-:-:S03]  /*56a0*/  ULDC UR4, c[0x0][0x154] ;  /* 0x0000550000047ab9 */ /* 0x000fc60000000800 */
[----:B------:R-:W-:Y:S01]  /*56b0*/  IMAD R12, R7, R20, RZ ;  /* 0x00000014070c7224 */ /* 0x000fe200078e02ff */
[----:B------:R-:W2:Y:S01]  /*56c0*/  LDC R15, c[0x0][0x144] ;  /* 0x00005100ff0f7b82 */ /* 0x000ea20000000800 */
[----:B------:R-:W3:Y:S02]  /*56d0*/  F2I.U32.TRUNC.NTZ R13, R13 ;  /* 0x0000000d000d7305 */ /* 0x000ee4000020f000 */
[----:B------:R-:W-:Y:S02]  /*56e0*/  IMAD R7, R9, R21, R12 ;  /* 0x0000001509077224 */ /* 0x000fe400078e020c */
[----:B------:R-:W-:Y:S02]  /*56f0*/  IMAD.MOV.U32 R12, RZ, RZ, 0x1 ;  /* 0x00000001ff0c7424 */ /* 0x000fe400078e00ff */
[----:B------:R-:W-:Y:S01]  /*5700*/  IMAD.IADD R7, R11, 0x1, R7 ;  /* 0x000000010b077824 */ /* 0x000fe200078e0207 */
[----:B------:R-:W4:Y:S04]  /*5710*/  LDC R18, c[0x0][0x608] ;  /* 0x00018200ff127b82 */ /* 0x000f280000000800 */
[----:B0-----:R-:W-:-:S02]  /*5720*/  SHF.R.U64 R14, R10, R22, R7 ;  /* 0x000000160a0e7219 */ /* 0x001fc40000001207 */
[----:B------:R-:W-:Y:S02]  /*5730*/  I2FP.F32.U32 R10, R8 ;  /* 0x00000008000a7245 */ /* 0x000fe40000201000 */
[----:B------:R-:W0:Y:S01]  /*5740*/  LDC R23, c[0x0][0x658] ;  /* 0x00019600ff177b82 */ /* 0x000e220000000800 */
[----:B-1----:R-:W-:Y:S01]  /*5750*/  ISETP.NE.U32.AND P0, PT, R24, RZ, PT ;  /* 0x000000ff1800720c */ /* 0x002fe20003f05070 */
[----:B---3--:R-:W-:Y:S01]  /*5760*/  IMAD.MOV R9, RZ, RZ, -R13 ;  /* 0x000000ffff097224 */ /* 0x008fe200078e0a0d */
[----:B------:R-:W-:Y:S01]  /*5770*/  SHF.R.U32.HI R7, RZ, R22, R7 ;  /* 0x00000016ff077219 */ /* 0x000fe20000011607 */
[----:B------:R-:W-:Y:S01]  /*5780*/  FMUL R10, R10, UR4 ;  /* 0x000000040a0a7c20 */ /* 0x000fe20008400000 */
[----:B------:R-:W-:-:S03]  /*5790*/  ISETP.NE.AND.EX P0, PT, R25, RZ, PT, P0 ;  /* 0x000000ff1900720c */ /* 0x000fc60003f05300 */
[----:B------:R-:W1:Y:S01]  /*57a0*/  LDC R21, c[0x0][0x148] ;  /* 0x00005200ff157b82 */ /* 0x000e620000000800 */
[----:B--2---:R-:W-:Y:S01]  /*57b0*/  IMAD R22, R15, R9, R6 ;  /* 0x000000090f167224 */ /* 0x004fe200078e0206 */
[----:B------:R2:W3:Y:S06]  /*57c0*/  F2I.U32.TRUNC.NTZ R19, R10 ;  /* 0x0000000a00137305 */ /* 0x0004ec000020f000 */
[----:B------:R-:W1:Y:S01]  /*57d0*/  LDC R20, c[0x0][0x600] ;  /* 0x00018000ff147b82 */ /* 0x000e620000000800 */
[-CC-:B----4-:R-:W-:Y:S02]  /*57e0*/  SHF.R.U64 R17, R14, R18.reuse, R7.reuse ;  /* 0x000000120e117219 */ /* 0x190fe40000001207 */
[----:B------:R-:W-:Y:S01]  /*57f0*/  SHF.R.U32.HI R6, RZ, R18, R7 ;  /* 0x00000012ff067219 */ /* 0x000fe20000011607 */
[----:B------:R-:W-:-:S04]  /*5800*/  IMAD.MOV.U32 R18, RZ, RZ, -0x1 ;  /* 0xffffffffff127424 */ /* 0x000fc800078e00ff */
[----:B------:R-:W4:Y:S01]  /*5810*/  LDC R26, c[0x0][0x648] ;  /* 0x00019200ff1a7b82 */ /* 0x000f220000000800 */
[-C--:B0-----:R-:W-:Y:S02]  /*5820*/  SHF.L.U32 R9, R18, R23.reuse, RZ ;  /* 0x0000001712097219 */ /* 0x081fe400000006ff */
[-CC-:B------:R-:W-:Y:S02]  /*5830*/  SHF.R.U64 R18, R17, R23.reuse, R6.reuse ;  /* 0x0000001711127219 */ /* 0x180fe40000001206 */
[-C--:B------:R-:W-:Y:S02]  /*5840*/  SHF.R.U32.HI R7, RZ, R23.reuse, R6 ;  /* 0x00000017ff077219 */ /* 0x080fe40000011606 */
[----:B------:R-:W-:Y:S01]  /*5850*/  SHF.L.U32 R23, R12, R23, RZ ;  /* 0x000000170c177219 */ /* 0x000fe200000006ff */
[----:B------:R-:W0:Y:S01]  /*5860*/  LDC R27, c[0x0][0x638] ;  /* 0x00018e00ff1b7b82 */ /* 0x000e220000000800 */
[----:B------:R-:W-:Y:S01]  /*5870*/  LOP3.LUT R28, RZ, R9, RZ, 0x33, !PT ;  /* 0x00000009ff1c7212 */ /* 0x000fe200078e33ff */
[----:B------:R-:W-:-:S06]  /*5880*/  IMAD.MOV.U32 R6, RZ, RZ, R18 ;  /* 0x000000ffff067224 */ /* 0x000fcc00078e0012 */
[----:B------:R-:W0:Y:S01]  /*5890*/  LDC R29, c[0x0][0x610] ;  /* 0x00018400ff1d7b82 */ /* 0x000e220000000800 */
[----:B--23--:R-:W-:Y:S05]  /*58a0*/  @!P0 BRA `(.L_x_105) ;  /* 0x0000000000288947 */ /* 0x00cfea0003800000 */
[----:B------:R-:W2:Y:S02]  /*58b0*/  LDC R9, c[0x0][0x64c] ;  /* 0x00019300ff097b82 */ /* 0x000ea40000000800 */
[----:B--2---:R-:W-:-:S05]  /*58c0*/  IADD3 R9, P0, R18, R9, RZ ;  /* 0x0000000912097210 */ /* 0x004fca0007f1e0ff */
        /* <DEDUP_REMOVED lines=8> */
.L_x_105:
[----:B----4-:R-:W-:Y:S01]  /*5950*/  SHF.R.U64 R7, R6, R26, R7 ;  /* 0x0000001a06077219 */ /* 0x010fe20000001207 */
[----:B-1----:R-:W-:Y:S01]  /*5960*/  VIADD R11, R20, 0xffffffff ;  /* 0xffffffff140b7836 */ /* 0x002fe20000000000 */
[----:B------:R-:W-:Y:S01]  /*5970*/  LOP3.LUT R6, R17, R28, RZ, 0xc0, !PT ;  /* 0x0000001c11067212 */ /* 0x000fe200078ec0ff */
[----:B------:R-:W-:Y:S02]  /*5980*/  IMAD.MOV R19, RZ, RZ, -R19 ;  /* 0x000000ffff137224 */ /* 0x000fe400078e0a13 */
[----:B------:R-:W-:Y:S01]  /*5990*/  IMAD.MOV R9, RZ, RZ, -R7 ;  /* 0x000000ffff097224 */ /* 0x000fe200078e0a07 */
[----:B------:R-:W-:Y:S01]  /*59a0*/  LOP3.LUT R11, R14, R11, RZ, 0xc0, !PT ;  /* 0x0000000b0e0b7212 */ /* 0x000fe200078ec0ff */
[----:B------:R-:W-:Y:S02]  /*59b0*/  @P4 IMAD R22, R21, R19, R8 ;  /* 0x0000001315164224 */ /* 0x000fe400078e0208 */
[----:B------:R-:W-:Y:S02]  /*59c0*/  IMAD R7, R23, R7, R6 ;  /* 0x0000000717077224 */ /* 0x000fe400078e0206 */
[----:B0-----:R-:W-:-:S02]  /*59d0*/  IMAD R6, R9, R27, R18 ;  /* 0x0000001b09067224 */ /* 0x001fc400078e0212 */
[----:B------:R-:W-:Y:S02]  /*59e0*/  IMAD R14, R7, R29, R22 ;  /* 0x0000001d070e7224 */ /* 0x000fe400078e0216 */
[----:B------:R-:W-:Y:S02]  /*59f0*/  IMAD R7, R6, R20, R11 ;  /* 0x0000001406077224 */ /* 0x000fe400078e020b */
[----:B------:R-:W-:Y:S02]  /*5a00*/  IMAD.MOV.U32 R10, RZ, RZ, 0x1 ;  /* 0x00000001ff0a7424 */ /* 0x000fe400078e00ff */
[----:B------:R-:W-:Y:S01]  /*5a10*/  IMAD.MOV.U32 R9, RZ, RZ, R16 ;  /* 0x000000ffff097224 */ /* 0x000fe200078e0010 */
[----:B------:R-:W-:Y:S02]  /*5a20*/  SEL R17, R7, R14, !P4 ;  /* 0x0000000e07117207 */ /* 0x000fe40006000000 */
[----:B------:R-:W-:-:S07]  /*5a30*/  SEL R14, R14, R7, !P4 ;  /* 0x000000070e0e7207 */ /* 0x000fce0006000000 */
.L_x_103:
[----:B------:R-:W-:-:S08]  /*5a40*/  NOP ;  /* 0x0000000000007918 */ /* 0x000fd00000000000 */
[----:B------:R-:W0:-:S00]  /*5a50*/  USETMAXREG.DEALLOC.CTAPOOL 0x28 ;  /* 0x00000028000079c8 */ /* 0x000e0000080e0500 */
[----:B0-----:R-:W-:-:S13]  /*5a60*/  ISETP.NE.AND P0, PT, R3, RZ, PT ;  /* 0x000000ff0300720c */ /* 0x001fda0003f05270 */
[----:B------:R-:W-:Y:S05]  /*5a70*/  @P0 EXIT ;  /* 0x000000000000094d */ /* 0x000fea0003800000 */
[----:B------:R-:W-:Y:S01]  /*5a80*/  LOP3.LUT P0, RZ, R10, 0xff, RZ, 0xc0, !PT ;  /* 0x000000ff0aff7812 */ /* 0x000fe2000780c0ff */
[----:B------:R-:W-:Y:S02]  /*5a90*/  IMAD.MOV.U32 R10, RZ, RZ, 0x1 ;  /* 0x00000001ff0a7424 */ /* 0x000fe400078e00ff */
[----:B------:R-:W-:-:S10]  /*5aa0*/  IMAD.MOV.U32 R13, RZ, RZ, RZ ;  /* 0x000000ffff0d7224 */ /* 0x000fd400078e00ff */
[----:B------:R-:W-:Y:S05]  /*5ab0*/  @!P0 BRA `(.L_x_106) ;  /* 0x0000000c00388947 */ /* 0x000fea0003800000 */
[----:B------:R-:W0:Y:S01]  /*5ac0*/  LDC R3, c[0x0][0x28c] ;  /* 0x0000a300ff037b82 */ /* 0x000e220000000800 */
[----:B------:R-:W-:Y:S01]  /*5ad0*/  ULDC UR5, c[0x0][0x600] ;  /* 0x0001800000057ab9 */ /* 0x000fe20000000800 */
[----:B------:R-:W-:Y:S01]  /*5ae0*/  ULDC UR4, c[0x0][0xc] ;  /* 0x0000030000047ab9 */ /* 0x000fe20000000800 */
[----:B------:R-:W-:Y:S01]  /*5af0*/  UIADD3 UR16, UR5, -0x1, URZ ;  /* 0xffffffff05107890 */ /* 0x000fe2000fffe03f */
[C---:B------:R-:W-:Y:S01]  /*5b00*/  LOP3.LUT P2, RZ, R2.reuse, 0x7f, RZ, 0xc0, !PT ;  /* 0x0000007f02ff7812 */ /* 0x040fe2000784c0ff */
[----:B------:R-:W-:Y:S01]  /*5b10*/  ULDC UR6, c[0x0][0x658] ;  /* 0x0001960000067ab9 */ /* 0x000fe20000000800 */
[----:B------:R-:W-:Y:S01]  /*5b20*/  ULDC UR5, c[0x0][0x10] ;  /* 0x0000040000057ab9 */ /* 0x000fe20000000800 */
[----:B------:R-:W-:Y:S01]  /*5b30*/  UMOV UR7, 0xffffffff ;  /* 0xffffffff00077882 */ /* 0x000fe20000000000 */
[----:B------:R-:W-:Y:S01]  /*5b40*/  UMOV UR8, 0x1 ;  /* 0x0000000100087882 */ /* 0x000fe20000000000 */
[----:B------:R-:W-:Y:S01]  /*5b50*/  UIMAD.WIDE.U32 UR4, UR4, UR5, URZ ;  /* 0x00000005040472a5 */ /* 0x000fe2000f8e003f */
[----:B------:R-:W-:Y:S01]  /*5b60*/  LOP3.LUT P0, RZ, R2, 0x1f, RZ, 0xc0, !PT ;  /* 0x0000001f02ff7812 */ /* 0x000fe2000780c0ff */
[----:B------:R-:W-:Y:S01]  /*5b70*/  USHF.L.U32 UR7, UR7, UR6, URZ ;  /* 0x0000000607077299 */ /* 0x000fe2000800063f */
[----:B------:R-:W-:Y:S01]  /*5b80*/  BSSY B0, `(.L_x_106) ;  /* 0x00000c1000007945 */ /* 0x000fe20003800000 */
[----:B------:R-:W-:Y:S01]  /*5b90*/  USHF.L.U32 UR18, UR8, UR6, URZ ;  /* 0x0000000608127299 */ /* 0x000fe2000800063f */
[----:B------:R-:W-:Y:S01]  /*5ba0*/  IMAD.MOV.U32 R15, RZ, RZ, 0x1 ;  /* 0x00000001ff0f7424 */ /* 0x000fe200078e00ff */
[----:B------:R-:W-:Y:S01]  /*5bb0*/  LOP3.LUT R16, R4, 0x2, RZ, 0xfc, !PT ;  /* 0x0000000204107812 */ /* 0x000fe200078efcff */
[----:B------:R-:W-:Y:S01]  /*5bc0*/  ULDC UR6, c[0x0][0x14] ;  /* 0x0000050000067ab9 */ /* 0x000fe20000000800 */
[----:B------:R-:W-:Y:S01]  /*5bd0*/  PLOP3.LUT P0, PT, P0, P2, PT, 0x8a, 0x0 ;  /* 0x000000000000781c */ /* 0x000fe20000705172 */
[----:B------:R-:W-:Y:S01]  /*5be0*/  UIMAD.WIDE.U32 UR20, UR4, UR6, URZ ;  /* 0x00000006041472a5 */ /* 0x000fe2000f8e003f */
[----:B------:R-:W-:Y:S01]  /*5bf0*/  IMAD.MOV.U32 R10, RZ, RZ, 0x1 ;  /* 0x00000001ff0a7424 */ /* 0x000fe200078e00ff */
[----:B------:R-:W-:Y:S01]  /*5c00*/  UIMAD UR13, UR5, UR6, URZ ;  /* 0x00000006050d72a4 */ /* 0x000fe2000f8e023f */
[----:B------:R-:W-:Y:S01]  /*5c10*/  IMAD.MOV.U32 R13, RZ, RZ, RZ ;  /* 0x000000ffff0d7224 */ /* 0x000fe200078e00ff */
[----:B------:R-:W-:Y:S01]  /*5c20*/  ULOP3.LUT UR17, URZ, UR7, URZ, 0x33, !UPT ;  /* 0x000000073f117292 */ /* 0x000fe2000f8e333f */
[----:B0-----:R-:W-:Y:S01]  /*5c30*/  VIADD R3, R3, 0x3f ;  /* 0x0000003f03037836 */ /* 0x001fe20000000000 */
[----:B------:R-:W-:Y:S01]  /*5c40*/  UIADD3 UR13, UR21, UR13, URZ ;  /* 0x0000000d150d7290 */ /* 0x000fe2000fffe03f */
[----:B------:R-:W-:-:S03]  /*5c50*/  ULDC.64 UR22, c[0x0][0x198] ;  /* 0x0000660000167ab9 */ /* 0x000fc60000000a00 */
[----:B------:R-:W-:-:S04]  /*5c60*/  SHF.R.S32.HI R6, RZ, 0x1f, R3 ;  /* 0x0000001fff067819 */ /* 0x000fc80000011403 */
[----:B------:R-:W-:-:S04]  /*5c70*/  LEA.HI R6, R6, R3, RZ, 0x6 ;  /* 0x0000000306067211 */ /* 0x000fc800078f30ff */
[----:B------:R-:W-:-:S05]  /*5c80*/  SHF.R.S32.HI R12, RZ, 0x6, R6 ;  /* 0x00000006ff0c7819 */ /* 0x000fca0000011406 */
[----:B------:R-:W-:-:S07]  /*5c90*/  VIADD R11, R12, 0x1 ;  /* 0x000000010c0b7836 */ /* 0x000fce0000000000 */
.L_x_118:
[----:B------:R-:W-:-:S03]  /*5ca0*/  UMOV UR4, 0xffffffff ;  /* 0xffffffff00047882 */ /* 0x000fc60000000000 */
[----:B------:R-:W-:Y:S05]  /*5cb0*/  BRA.DIV UR4, `(.L_x_107) ;  /* 0x0000001604a07947 */ /* 0x000fea000b800000 */
[----:B------:R-:W-:-:S13]  /*5cc0*/  ELECT P1, URZ, PT ;  /* 0x00000000003f782f */ /* 0x000fda0003820000 */
.L_x_143:
[----:B------:R-:W0:Y:S01]  /*5cd0*/  LDC R2, c[0x0][0x28c] ;  /* 0x0000a300ff027b82 */ /* 0x000e220000000800 */
[----:B------:R-:W-:Y:S01]  /*5ce0*/  BSSY B1, `(.L_x_108) ;  /* 0x0000037000017945 */ /* 0x000fe20003800000 */
[----:B0-----:R-:W-:-:S13]  /*5cf0*/  ISETP.LT.OR P1, PT, R2, 0x1, !P1 ;  /* 0x000000010200780c */ /* 0x001fda0004f21670 */
[----:B------:R-:W-:Y:S05]  /*5d00*/  @P1 BRA `(.L_x_109) ;  /* 0x0000000000d01947 */ /* 0x000fea0003800000 */
[----:B------:R-:W-:Y:S02]  /*5d10*/  IMAD.SHL.U32 R17, R17, 0x40, RZ ;  /* 0x0000004011117824 */ /* 0x000fe400078e00ff */
[----:B------:R-:W-:Y:S02]  /*5d20*/  IMAD.SHL.U32 R14, R14, 0x80, RZ ;  /* 0x000000800e0e7824 */ /* 0x000fe400078e00ff */
[----:B------:R-:W-:Y:S02]  /*5d30*/  IMAD.MOV.U32 R20, RZ, RZ, RZ ;  /* 0x000000ffff147224 */ /* 0x000fe400078e00ff */
[----:B------:R-:W-:Y:S02]  /*5d40*/  IMAD.MOV.U32 R2, RZ, RZ, R11 ;  /* 0x000000ffff027224 */ /* 0x000fe400078e000b */
[----:B------:R-:W-:Y:S02]  /*5d50*/  IMAD.MOV.U32 R3, RZ, RZ, R10 ;  /* 0x000000ffff037224 */ /* 0x000fe400078e000a */
[----:B------:R-:W-:-:S07]  /*5d60*/  IMAD.MOV.U32 R6, RZ, RZ, R13 ;  /* 0x000000ffff067224 */ /* 0x000fce00078e000d */
.L_x_113:
[----:B------:R-:W0:Y:S01]  /*5d70*/  S2R R8, SR_CgaCtaId ;  /* 0x0000000000087919 */ /* 0x000e220000008800 */
[----:B------:R-:W-:-:S04]  /*5d80*/  MOV R7, 0x400 ;  /* 0x0000040000077802 */ /* 0x000fc80000000f00 */
[----:B0-----:R-:W-:Y:S02]  /*5d90*/  LEA R19, R8, R7, 0x18 ;  /* 0x0000000708137211 */ /* 0x001fe400078ec0ff */
[----:B------:R-:W-:Y:S01]  /*5da0*/  SHF.L.U32 R7, R3, 0x1f, RZ ;  /* 0x0000001f03077819 */ /* 0x000fe200000006ff */
[----:B------:R-:W0:Y:S02]  /*5db0*/  @!P2 LDC R8, c[0x0][0x500] ;  /* 0x00014000ff08ab82 */ /* 0x000e240000000800 */
[----:B------:R-:W-:-:S04]  /*5dc0*/  IMAD R18, R6, 0x8, R19 ;  /* 0x0000000806127824 */ /* 0x000fc800078e0213 */
[----:B------:R-:W1:Y:S02]  /*5dd0*/  SYNCS.PHASECHK.TRANS64.TRYWAIT P1, [R18+URZ+0x90], R7 ;  /* 0x00009007120075a7 */ /* 0x000e64000802017f */
[----:B-1----:R-:W-:Y:S05]  /*5de0*/  @!P1 BRA `(.L_x_110) ;  /* 0x0000001400749947 */ /* 0x002fea0003800000 */
.L_x_144:
[----:B-1----:R-:W-:Y:S01]  /*5df0*/  PRMT R7, R16, 0x9910, RZ ;  /* 0x0000991010077816 */ /* 0x002fe200000000ff */
[----:B0-----:R0:W-:Y:S03]  /*5e00*/  @!P2 SYNCS.ARRIVE.TRANS64 RZ, [R18+URZ], R8 ;  /* 0x0000000812ffa9a7 */ /* 0x0011e6000800003f */
[----:B------:R-:W-:-:S13]  /*5e10*/  ISETP.NE.AND P1, PT, R7, 0x2, PT ;  /* 0x000000020700780c */ /* 0x000fda0003f25270 */
[----:B0-----:R-:W-:Y:S05]  /*5e20*/  @P1 BRA `(.L_x_111) ;  /* 0x0000000000041947 */ /* 0x001fea0003800000 */
[----:B------:R-:W-:Y:S01]  /*5e30*/  BPT.TRAP 0x1 ;  /* 0x000000040000795c */ /* 0x000fe20000300000 */
.L_x_111:
[----:B------:R-:W-:Y:S05]  /*5e40*/  @P0 BRA `(.L_x_112) ;  /* 0x0000000000040947 */ /* 0x000fea0003800000 */
[----:B------:R-:W-:Y:S01]  /*5e50*/  BPT.TRAP 0x1 ;  /* 0x000000040000795c */ /* 0x000fe20000300000 */
.L_x_112:
[--C-:B------:R-:W-:Y:S01]  /*5e60*/  IMAD R7, R6, 0x2000, R19.reuse ;  /* 0x0000200006077824 */ /* 0x100fe200078e0213 */
[----:B------:R-:W-:Y:S01]  /*5e70*/  R2UR UR9, R18 ;  /* 0x00000000120972ca */ /* 0x000fe200000e0000 */
[----:B------:R-:W-:Y:S01]  /*5e80*/  IMAD R19, R6, 0x1000, R19 ;  /* 0x0000100006137824 */ /* 0x000fe200078e0213 */
[----:B------:R-:W-:Y:S01]  /*5e90*/  UIADD3 UR4, UP0, UR22, 0xf0, URZ ;  /* 0x000000f016047890 */ /* 0x000fe2000ff1e03f */
[----:B------:R-:W-:Y:S01]  /*5ea0*/  VIADD R2, R2, 0xffffffff ;  /* 0xffffffff02027836 */ /* 0x000fe20000000000 */
[----:B------:R-:W-:Y:S01]  /*5eb0*/  R2UR UR5, R7 ;  /* 0x00000000070572ca */ /* 0x000fe200000e0000 */
[----:B------:R-:W-:Y:S01]  /*5ec0*/  UIADD3 UR24, UP1, UR22, 0x1f0, URZ ;  /* 0x000001f016187890 */ /* 0x000fe2000ff3e03f */
[----:B------:R-:W-:Y:S01]  /*5ed0*/  R2UR UR8, R19 ;  /* 0x00000000130872ca */ /* 0x000fe200000e0000 */
[----:B------:R-:W-:Y:S01]  /*5ee0*/  VIADD R6, R6, 0x1 ;  /* 0x0000000106067836 */ /* 0x000fe20000000000 */
[----:B------:R-:W-:Y:S01]  /*5ef0*/  R2UR UR11, R14 ;  /* 0x000000000e0b72ca */ /* 0x000fe200000e0000 */
[----:B------:R-:W-:Y:S01]  /*5f00*/  UIADD3.X UR25, URZ, UR23, URZ, UP1, !UPT ;  /* 0x000000173f197290 */ /* 0x000fe20008ffe43f */
[C---:B------:R-:W-:Y:S01]  /*5f10*/  R2UR UR10, R20.reuse ;  /* 0x00000000140a72ca */ /* 0x040fe200000e0000 */
[----:B------:R-:W-:Y:S01]  /*5f20*/  UMOV UR6, 0x0 ;  /* 0x0000000000067882 */ /* 0x000fe20000000000 */
[----:B------:R-:W-:Y:S01]  /*5f30*/  R2UR UR12, R9 ;  /* 0x00000000090c72ca */ /* 0x000fe200000e0000 */
[----:B------:R-:W-:Y:S01]  /*5f40*/  UMOV UR7, 0x10000000 ;  /* 0x1000000000077882 */ /* 0x000fe20000000000 */
[----:B------:R-:W-:Y:S01]  /*5f50*/  R2UR UR19, R17 ;  /* 0x00000000111372ca */ /* 0x000fe200000e0000 */
[----:B------:R-:W-:Y:S01]  /*5f60*/  VIADD R20, R20, 0x40 ;  /* 0x0000004014147836 */ /* 0x000fe20000000000 */
[----:B------:R-:W-:Y:S01]  /*5f70*/  ISETP.GT.AND P3, PT, R2, 0x1, PT ;  /* 0x000000010200780c */ /* 0x000fe20003f64270 */
[----:B------:R-:W-:Y:S01]  /*5f80*/  UIADD3 UR14, UR5, 0x200, URZ ;  /* 0x00000200050e7890 */ /* 0x000fe2000fffe03f */
[----:B------:R-:W-:Y:S01]  /*5f90*/  ISETP.NE.AND P1, PT, R6, 0x12, PT ;  /* 0x000000120600780c */ /* 0x000fe20003f25270 */
[----:B------:R-:W-:-:S02]  /*5fa0*/  UIADD3.X UR5, URZ, UR23, URZ, UP0, !UPT ;  /* 0x000000173f057290 */ /* 0x000fc400087fe43f */
[----:B------:R-:W-:Y:S01]  /*5fb0*/  UIADD3 UR15, UR8, 0x24200, URZ ;  /* 0x00024200080f7890 */ /* 0x000fe2000fffe03f */
[----:B------:R-:W-:Y:S02]  /*5fc0*/  SEL R8, RZ, 0x1, P1 ;  /* 0x00000001ff087807 */ /* 0x000fe40000800000 */
[----:B------:R-:W-:Y:S01]  /*5fd0*/  UMOV UR8, UR14 ;  /* 0x0000000e00087c82 */ /* 0x000fe20008000000 */
[----:B------:R-:W-:Y:S02]  /*5fe0*/  SEL R6, R6, RZ, P1 ;  /* 0x000000ff06067207 */ /* 0x000fe40000800000 */
[----:B------:R-:W-:Y:S01]  /*5ff0*/  LOP3.LUT R3, R3, R8, RZ, 0x3c, !PT ;  /* 0x0000000803037212 */ /* 0x000fe200078e3cff */
[----:B------:R0:W-:Y:S02]  /*6000*/  UTMALDG.3D [UR8], [UR4], desc[UR6] ;  /* 0x00000608040075b4 */ /* 0x0001e40008011000 */
[----:B0-----:R-:W-:Y:S01]  /*6010*/  UMOV UR8, UR15 ;  /* 0x0000000f00087c82 */ /* 0x001fe20008000000 */
[----:B------:R-:W-:-:S02]  /*6020*/  UMOV UR11, UR19 ;  /* 0x00000013000b7c82 */ /* 0x000fc40008000000 */
[----:B------:R0:W-:Y:S02]  /*6030*/  UTMALDG.3D [UR8], [UR24], desc[UR6] ;  /* 0x00000608180075b4 */ /* 0x0001e40008011000 */
[----:B0-----:R-:W-:Y:S05]  /*6040*/  @P3 BRA `(.L_x_113) ;  /* 0xfffffffc00483947 */ /* 0x001fea000383ffff */
.L_x_109:
[----:B------:R-:W-:Y:S05]  /*6050*/  BSYNC B1 ;  /* 0x0000000000017941 */ /* 0x000fea0003800000 */
.L_x_108:
[----:B------:R-:W-:Y:S01]  /*6060*/  LOP3.LUT P3, RZ, R15, 0xff, RZ, 0xc0, !PT ;  /* 0x000000ff0fff7812 */ /* 0x000fe2000786c0ff */
[----:B------:R-:W-:Y:S01]  /*6070*/  IMAD.IADD R6, R12, 0x1, R13 ;  /* 0x000000010c067824 */ /* 0x000fe200078e020d */
[----:B------:R-:W-:Y:S01]  /*6080*/  IADD3 R0, P5, R0, UR20, RZ ;  /* 0x0000001400007c10 */ /* 0x000fe2000ffbe0ff */
[----:B------:R-:W-:Y:S01]  /*6090*/  ULDC.64 UR4, c[0x0][0x650] ;  /* 0x0001940000047ab9 */ /* 0x000fe20000000a00 */
[----:B------:R-:W-:Y:S01]  /*60a0*/  BSSY B1, `(.L_x_114) ;  /* 0x000006c000017945 */ /* 0x000fe20003800000 */
[----:B------:R-:W-:Y:S01]  /*60b0*/  IMAD.MOV.U32 R14, RZ, RZ, -0x1 ;  /* 0xffffffffff0e7424 */ /* 0x000fe200078e00ff */
[----:B------:R-:W-:Y:S01]  /*60c0*/  ISETP.GT.U32.AND P1, PT, R6, 0x11, PT ;  /* 0x000000110600780c */ /* 0x000fe20003f24070 */
[----:B------:R-:W-:Y:S01]  /*60d0*/  IMAD.MOV.U32 R17, RZ, RZ, -0x1 ;  /* 0xffffffffff117424 */ /* 0x000fe200078e00ff */
[----:B------:R-:W-:Y:S01]  /*60e0*/  IADD3.X R5, R5, UR13, RZ, P5, !PT ;  /* 0x0000000d05057c10 */ /* 0x000fe2000affe4ff */
[----:B------:R-:W-:Y:S01]  /*60f0*/  IMAD.MOV.U32 R9, RZ, RZ, -0x1 ;  /* 0xffffffffff097424 */ /* 0x000fe200078e00ff */
[----:B------:R-:W-:-:S02]  /*6100*/  ISETP.LT.U32.AND P1, PT, R12, 0x12, P1 ;  /* 0x000000120c00780c */ /* 0x000fc40000f21070 */
[----:B------:R-:W-:Y:S01]  /*6110*/  PRMT R15, RZ, 0x7610, R15 ;  /* 0x00007610ff0f7816 */ /* 0x000fe2000000000f */
[----:B------:R-:W0:Y:S01]  /*6120*/  @P3 S2R R3, SR_CgaCtaId ;  /* 0x0000000000033919 */ /* 0x000e220000008800 */
[----:B------:R-:W-:-:S04]  /*6130*/  @P3 MOV R2, 0x400 ;  /* 0x0000040000023802 */ /* 0x000fc80000000f00 */
[----:B0-----:R-:W-:Y:S01]  /*6140*/  @P3 LEA R7, R3, R2, 0x18 ;  /* 0x0000000203073211 */ /* 0x001fe200078ec0ff */
[----:B------:R-:W-:-:S03]  /*6150*/  IMAD.WIDE.U32 R2, R6, 0x38e38e39, RZ ;  /* 0x38e38e3906027825 */ /* 0x000fc600078e00ff */
[----:B------:R0:W-:Y:S01]  /*6160*/  @P3 SYNCS.ARRIVE.TRANS64.A1T0 RZ, [R7+URZ+0x138], RZ ;  /* 0x000138ff07ff39a7 */ /* 0x0001e2000810003f */
[----:B------:R-:W-:Y:S02]  /*6170*/  ISETP.GE.U32.AND P3, PT, R12, 0x12, PT ;  /* 0x000000120c00780c */ /* 0x000fe40003f66070 */
[----:B------:R-:W-:Y:S02]  /*6180*/  PRMT R2, RZ, 0x7610, R2 ;  /* 0x00007610ff027816 */ /* 0x000fe40000000002 */
[----:B0-----:R-:W-:Y:S02]  /*6190*/  SHF.R.U32.HI R7, RZ, 0x2, R3 ;  /* 0x00000002ff077819 */ /* 0x001fe40000011603 */
[----:B------:R-:W-:Y:S02]  /*61a0*/  SEL R3, RZ, 0x1, !P1 ;  /* 0x00000001ff037807 */ /* 0x000fe40004800000 */
[----:B------:R-:W-:Y:S01]  /*61b0*/  ISETP.GE.U32.AND P1, PT, R0, UR4, PT ;  /* 0x0000000400007c0c */ /* 0x000fe2000bf26070 */
[----:B------:R-:W-:Y:S01]  /*61c0*/  IMAD R13, R7, -0x12, R6 ;  /* 0xffffffee070d7824 */ /* 0x000fe200078e0206 */
[----:B------:R-:W-:-:S02]  /*61d0*/  LOP3.LUT R10, R10, R3, RZ, 0x3c, !PT ;  /* 0x000000030a0a7212 */ /* 0x000fc400078e3cff */
[----:B------:R-:W-:Y:S02]  /*61e0*/  ISETP.GE.U32.AND.EX P1, PT, R5, UR5, PT, P1 ;  /* 0x0000000505007c0c */ /* 0x000fe4000bf26110 */
[----:B------:R-:W-:-:S11]  /*61f0*/  @P3 LOP3.LUT R10, R10, 0x1, R7, 0x78, !PT ;  /* 0x000000010a0a3812 */ /* 0x000fd600078e7807 */
[----:B------:R-:W-:Y:S05]  /*6200*/  @P1 BRA `(.L_x_115) ;  /* 0x0000000400541947 */ /* 0x000fea0003800000 */
[----:B------:R-:W-:Y:S01]  /*6210*/  ULDC.64 UR4, c[0x0][0x628] ;  /* 0x00018a0000047ab9 */ /* 0x000fe20000000a00 */
[----:B------:R-:W0:Y:S01]  /*6220*/  S2R R17, SR_CTAID.X ;  /* 0x0000000000117919 */ /* 0x000e220000002500 */
[----:B------:R-:W-:Y:S01]  /*6230*/  ISETP.NE.U32.AND P1, PT, RZ, UR4, PT ;  /* 0x00000004ff007c0c */ /* 0x000fe2000bf25070 */
[----:B------:R-:W-:Y:S01]  /*6240*/  ULDC UR7, c[0x0][0x630] ;  /* 0x00018c0000077ab9 */ /* 0x000fe20000000800 */
[----:B------:R-:W-:Y:S01]  /*6250*/  IMAD.MOV.U32 R2, RZ, RZ, R0 ;  /* 0x000000ffff027224 */ /* 0x000fe200078e0000 */
[----:B------:R-:W1:Y:S01]  /*6260*/  S2R R14, SR_CTAID.Y ;  /* 0x00000000000e7919 */ /* 0x000e620000002600 */
[----:B------:R-:W-:Y:S01]  /*6270*/  ISETP.NE.AND.EX P1, PT, RZ, UR5, PT, P1 ;  /* 0x00000005ff007c0c */ /* 0x000fe2000bf25310 */
[----:B------:R-:W-:-:S12]  /*6280*/  IMAD.MOV.U32 R3, RZ, RZ, R5 ;  /* 0x000000ffff037224 */ /* 0x000fd800078e0005 */
[----:B------:R-:W-:Y:S05]  /*6290*/  @!P1 BRA `(.L_x_116) ;  /* 0x0000000000289947 */ /* 0x000fea0003800000 */
[----:B------:R-:W-:Y:S02]  /*62a0*/  ULDC UR6, c[0x0][0x634] ;  /* 0x00018d0000067ab9 */ /* 0x000fe40000000800 */
[----:B------:R-:W-:-:S05]  /*62b0*/  IADD3 R9, P1, R0, UR6, RZ ;  /* 0x0000000600097c10 */ /* 0x000fca000ff3e0ff */
[----:B------:R-:W-:-:S04]  /*62c0*/  IMAD.X R19, RZ, RZ, R5, P1 ;  /* 0x000000ffff137224 */ /* 0x000fc800008e0605 */
[----:B------:R-:W-:-:S04]  /*62d0*/  IMAD.WIDE.U32 R6, R19, UR4, RZ ;  /* 0x0000000413067c25 */ /* 0x000fc8000f8e00ff */
[----:B------:R-:W-:-:S04]  /*62e0*/  IMAD.WIDE.U32 R6, P1, R9, UR5, R6 ;  /* 0x0000000509067c25 */ /* 0x000fc8000f820006 */
[----:B------:R-:W-:-:S04]  /*62f0*/  IMAD.WIDE.U32 R8, R9, UR4, RZ ;  /* 0x0000000409087c25 */ /* 0x000fc8000f8e00ff */
[----:B------:R-:W-:Y:S01]  /*6300*/  IMAD.X R3, RZ, RZ, RZ, P1 ;  /* 0x000000ffff037224 */ /* 0x000fe200008e06ff */
[----:B------:R-:W-:Y:S01]  /*6310*/  IADD3 RZ, P1, R9, R6, RZ ;  /* 0x0000000609ff7210 */ /* 0x000fe20007f3e0ff */
[----:B------:R-:W-:-:S04]  /*6320*/  IMAD.MOV.U32 R2, RZ, RZ, R7 ;  /* 0x000000ffff027224 */ /* 0x000fc800078e0007 */
[----:B------:R-:W-:-:S08]  /*6330*/  IMAD.WIDE.U32.X R2, R19, UR5, R2, P1 ;  /* 0x0000000513027c25 */ /* 0x000fd000088e0402 */
.L_x_116:
[--C-:B------:R-:W-:Y:S01]  /*6340*/  SHF.R.U64 R8, R2, UR7, R3.reuse ;  /* 0x0000000702087c19 */ /* 0x100fe20008001203 */
[----:B------:R-:W-:Y:S01]  /*6350*/  ULDC.64 UR4, c[0x0][0x620] ;  /* 0x0001880000047ab9 */ /* 0x000fe20000000a00 */
[----:B------:R-:W-:Y:S01]  /*6360*/  SHF.R.U32.HI R2, RZ, UR7, R3 ;  /* 0x00000007ff027c19 */ /* 0x000fe20008011603 */
[----:B------:R-:W-:Y:S01]  /*6370*/  IMAD.MOV.U32 R3, RZ, RZ, R5 ;  /* 0x000000ffff037224 */ /* 0x000fe200078e0005 */
[----:B------:R-:W-:Y:S01]  /*6380*/  IADD3 R7, P1, RZ, -R8, RZ ;  /* 0x80000008ff077210 */ /* 0x000fe20007f3e0ff */
[----:B------:R-:W2:Y:S01]  /*6390*/  LDC R22, c[0x0][0x144] ;  /* 0x00005100ff167b82 */ /* 0x000ea20000000800 */
[----:B0-----:R-:W-:Y:S01]  /*63a0*/  I2FP.F32.U32 R9, R17 ;  /* 0x0000001100097245 */ /* 0x001fe20000201000 */
[----:B------:R-:W-:Y:S01]  /*63b0*/  ULDC.64 UR8, c[0x0][0x640] ;  /* 0x0001900000087ab9 */ /* 0x000fe20000000a00 */
[----:B------:R-:W-:Y:S01]  /*63c0*/  ULDC UR6, c[0x0][0x608] ;  /* 0x0001820000067ab9 */ /* 0x000fe20000000800 */
[----:B------:R-:W-:Y:S01]  /*63d0*/  IMAD.X R2, RZ, RZ, ~R2, P1 ;  /* 0x000000ffff027224 */ /* 0x000fe200008e0e02 */
[----:B------:R-:W-:-:S03]  /*63e0*/  ISETP.NE.U32.AND P1, PT, RZ, UR8, PT ;  /* 0x00000008ff007c0c */ /* 0x000fc6000bf25070 */
[----:B------:R-:W-:Y:S01]  /*63f0*/  IMAD R6, R2, UR4, RZ ;  /* 0x0000000402067c24 */ /* 0x000fe2000f8e02ff */
[----:B------:R-:W0:Y:S01]  /*6400*/  LDC R19, c[0x0][0x148] ;  /* 0x00005200ff137b82 */ /* 0x000e220000000800 */
[----:B------:R-:W-:Y:S01]  /*6410*/  IMAD.MOV.U32 R2, RZ, RZ, R0 ;  /* 0x000000ffff027224 */ /* 0x000fe200078e0000 */
[----:B------:R-:W-:-:S03]  /*6420*/  ISETP.NE.AND.EX P1, PT, RZ, UR9, PT, P1 ;  /* 0x00000009ff007c0c */ /* 0x000fc6000bf25310 */
[----:B------:R-:W-:Y:S01]  /*6430*/  IMAD.WIDE.U32 R2, R7, UR4, R2 ;  /* 0x0000000407027c25 */ /* 0x000fe2000f8e0002 */
[----:B------:R-:W-:-:S03]  /*6440*/  ULDC UR4, c[0x0][0x150] ;  /* 0x0000540000047ab9 */ /* 0x000fc60000000800 */
[----:B------:R-:W-:Y:S02]  /*6450*/  IMAD R7, R7, UR5, R6 ;  /* 0x0000000507077c24 */ /* 0x000fe4000f8e0206 */
[----:B------:R-:W-:Y:S01]  /*6460*/  FMUL R6, R9, UR4 ;  /* 0x0000000409067c20 */ /* 0x000fe20008400000 */
[----:B------:R-:W-:Y:S01]  /*6470*/  ULDC UR4, c[0x0][0x618] ;  /* 0x0001860000047ab9 */ /* 0x000fe20000000800 */
[----:B------:R-:W-:Y:S01]  /*6480*/  ULDC UR5, c[0x0][0x154] ;  /* 0x0000550000057ab9 */ /* 0x000fe20000000800 */
[----:B------:R-:W-:-:S03]  /*6490*/  IMAD.IADD R3, R3, 0x1, R7 ;  /* 0x0000000103037824 */ /* 0x000fc600078e0207 */
[----:B------:R-:W3:Y:S02]  /*64a0*/  F2I.U32.TRUNC.NTZ R6, R6 ;  /* 0x0000000600067305 */ /* 0x000ee4000020f000 */
[----:B------:R-:W-:Y:S02]  /*64b0*/  SHF.R.U64 R9, R2, UR4, R3 ;  /* 0x0000000402097c19 */ /* 0x000fe40008001203 */
[----:B-1----:R-:W-:-:S05]  /*64c0*/  I2FP.F32.U32 R2, R14 ;  /* 0x0000000e00027245 */ /* 0x002fca0000201000 */
[----:B------:R-:W-:Y:S01]  /*64d0*/  FMUL R21, R2, UR5 ;  /* 0x0000000502157c20 */ /* 0x000fe20008400000 */
[----:B------:R-:W-:Y:S01]  /*64e0*/  SHF.R.U32.HI R2, RZ, UR4, R3 ;  /* 0x00000004ff027c19 */ /* 0x000fe20008011603 */
[----:B------:R-:W-:-:S03]  /*64f0*/  ULDC UR4, c[0x0][0x658] ;  /* 0x0001960000047ab9 */ /* 0x000fc60000000800 */
[--C-:B------:R-:W-:Y:S01]  /*6500*/  SHF.R.U64 R20, R9, UR6, R2.reuse ;  /* 0x0000000609147c19 */ /* 0x100fe20008001202 */
[----:B------:R-:W1:Y:S01]  /*6510*/  F2I.U32.TRUNC.NTZ R21, R21 ;  /* 0x0000001500157305 */ /* 0x000e62000020f000 */
[----:B------:R-:W-:Y:S01]  /*6520*/  SHF.R.U32.HI R3, RZ, UR6, R2 ;  /* 0x00000006ff037c19 */ /* 0x000fe20008011602 */
[----:B---3--:R-:W-:-:S03]  /*6530*/  IMAD.MOV R6, RZ, RZ, -R6 ;  /* 0x000000ffff067224 */ /* 0x008fc600078e0a06 */
[----:B------:R-:W-:Y:S01]  /*6540*/  SHF.R.U64 R18, R20, UR4, R3 ;  /* 0x0000000414127c19 */ /* 0x000fe20008001203 */
[----:B--2---:R-:W-:Y:S01]  /*6550*/  IMAD R17, R22, R6, R17 ;  /* 0x0000000616117224 */ /* 0x004fe200078e0211 */
[----:B------:R-:W-:-:S03]  /*6560*/  SHF.R.U32.HI R23, RZ, UR4, R3 ;  /* 0x00000004ff177c19 */ /* 0x000fc60008011603 */
[----:B------:R-:W-:Y:S02]  /*6570*/  IMAD.MOV.U32 R2, RZ, RZ, R18 ;  /* 0x000000ffff027224 */ /* 0x000fe400078e0012 */
[----:B------:R-:W-:Y:S01]  /*6580*/  IMAD.MOV.U32 R3, RZ, RZ, R23 ;  /* 0x000000ffff037224 */ /* 0x000fe200078e0017 */
[----:B------:R-:W-:Y:S06]  /*6590*/  @!P1 BRA `(.L_x_117) ;  /* 0x0000000000289947 */ /* 0x000fec0003800000 */
[----:B------:R-:W-:Y:S02]  /*65a0*/  ULDC UR4, c[0x0][0x64c] ;  /* 0x0001930000047ab9 */ /* 0x000fe40000000800 */
[----:B------:R-:W-:-:S05]  /*65b0*/  IADD3 R3, P1, R18, UR4, RZ ;  /* 0x0000000412037c10 */ /* 0x000fca000ff3e0ff */
[----:B------:R-:W-:-:S04]  /*65c0*/  IMAD.X R23, RZ, RZ, R23, P1 ;  /* 0x000000ffff177224 */ /* 0x000fc800008e0617 */
[----:B------:R-:W-:-:S04]  /*65d0*/  IMAD.WIDE.U32 R6, R23, UR8, RZ ;  /* 0x0000000817067c25 */ /* 0x000fc8000f8e00ff */
[----:B------:R-:W-:-:S04]  /*65e0*/  IMAD.WIDE.U32 R6, P1, R3, UR9, R6 ;  /* 0x0000000903067c25 */ /* 0x000fc8000f820006 */
[----:B------:R-:W-:-:S04]  /*65f0*/  IMAD.WIDE.U32 R2, R3, UR8, RZ ;  /* 0x0000000803027c25 */ /* 0x000fc8000f8e00ff */
[----:B------:R-:W-:Y:S01]  /*6600*/  IMAD.MOV.U32 R2, RZ, RZ, R7 ;  /* 0x000000ffff027224 */ /* 0x000fe200078e0007 */
[----:B------:R-:W-:Y:S01]  /*6610*/  IADD3 RZ, P3, R3, R6, RZ ;  /* 0x0000000603ff7210 */ /* 0x000fe20007f7e0ff */
[----:B------:R-:W-:-:S04]  /*6620*/  IMAD.X R3, RZ, RZ, RZ, P1 ;  /* 0x000000ffff037224 */ /* 0x000fc800008e06ff */
[----:B------:R-:W-:-:S08]  /*6630*/  IMAD.WIDE.U32.X R2, R23, UR9, R2, P3 ;  /* 0x0000000917027c25 */ /* 0x000fd000098e0402 */
.L_x_117:
[----:B------:R-:W-:Y:S01]  /*6640*/  ULDC UR4, c[0x0][0x648] ;  /* 0x0001920000047ab9 */ /* 0x000fe20000000800 */
[----:B-1----:R-:W-:Y:S01]  /*6650*/  IMAD.MOV R21, RZ, RZ, -R21 ;  /* 0x000000ffff157224 */ /* 0x002fe200078e0a15 */
[----:B------:R-:W-:Y:S01]  /*6660*/  SHF.R.U64 R3, R2, UR4, R3 ;  /* 0x0000000402037c19 */ /* 0x000fe20008001203 */
[----:B------:R-:W-:Y:S01]  /*6670*/  ULDC UR4, c[0x0][0x638] ;  /* 0x00018e0000047ab9 */ /* 0x000fe20000000800 */
[----:B------:R-:W-:Y:S01]  /*6680*/  LOP3.LUT R20, R20, UR17, RZ, 0xc0, !PT ;  /* 0x0000001114147c12 */ /* 0x000fe2000f8ec0ff */
[----:B0-----:R-:W-:Y:S01]  /*6690*/  @P4 IMAD R17, R19, R21, R14 ;  /* 0x0000001513114224 */ /* 0x001fe200078e020e */
[----:B------:R-:W-:Y:S01]  /*66a0*/  ULDC UR5, c[0x0][0x610] ;  /* 0x0001840000057ab9 */ /* 0x000fe20000000800 */
[----:B------:R-:W-:Y:S02]  /*66b0*/  IMAD.MOV R7, RZ, RZ, -R3 ;  /* 0x000000ffff077224 */ /* 0x000fe400078e0a03 */
[----:B------:R-:W-:Y:S01]  /*66c0*/  IMAD R14, R3, UR18, R20 ;  /* 0x00000012030e7c24 */ /* 0x000fe2000f8e0214 */
[----:B------:R-:W-:Y:S01]  /*66d0*/  LOP3.LUT R3, R9, UR16, RZ, 0xc0, !PT ;  /* 0x0000001009037c12 */ /* 0x000fe2000f8ec0ff */
[----:B------:R-:W-:Y:S01]  /*66e0*/  IMAD R18, R7, UR4, R18 ;  /* 0x0000000407127c24 */ /* 0x000fe2000f8e0212 */
[----:B------:R-:W-:Y:S01]  /*66f0*/  ULDC UR4, c[0x0][0x600] ;  /* 0x0001800000047ab9 */ /* 0x000fe20000000800 */
[----:B------:R-:W-:-:S02]  /*6700*/  IMAD R14, R14, UR5, R17 ;  /* 0x000000050e0e7c24 */ /* 0x000fc4000f8e0211 */
[----:B------:R-:W-:Y:S02]  /*6710*/  IMAD R3, R18, UR4, R3 ;  /* 0x0000000412037c24 */ /* 0x000fe4000f8e0203 */
[----:B------:R-:W-:Y:S02]  /*6720*/  IMAD.MOV.U32 R2, RZ, RZ, 0x1 ;  /* 0x00000001ff027424 */ /* 0x000fe400078e00ff */
[----:B------:R-:W-:Y:S01]  /*6730*/  IMAD.MOV.U32 R9, RZ, RZ, R8 ;  /* 0x000000ffff097224 */ /* 0x000fe200078e0008 */
[----:B------:R-:W-:Y:S02]  /*6740*/  SEL R17, R3, R14, !P4 ;  /* 0x0000000e03117207 */ /* 0x000fe40006000000 */
[----:B------:R-:W-:-:S07]  /*6750*/  SEL R14, R14, R3, !P4 ;  /* 0x000000030e0e7207 */ /* 0x000fce0006000000 */
.L_x_115:
[----:B------:R-:W-:Y:S05]  /*6760*/  BSYNC B1 ;  /* 0x0000000000017941 */ /* 0x000fea0003800000 */
.L_x_114:
[----:B------:R-:W-:-:S13]  /*6770*/  LOP3.LUT P1, RZ, R2, 0xff, RZ, 0xc0, !PT ;  /* 0x000000ff02ff7812 */ /* 0x000fda000782c0ff */
[----:B------:R-:W-:Y:S05]  /*6780*/  @P1 BRA `(.L_x_118) ;  /* 0xfffffff400441947 */ /* 0x000fea000383ffff */
[----:B------:R-:W-:Y:S05]  /*6790*/  BSYNC B0 ;  /* 0x0000000000007941 */ /* 0x000fea0003800000 */
.L_x_106:
[----:B------:R-:W-:-:S03]  /*67a0*/  UMOV UR4, 0xffffffff ;  /* 0xffffffff00047882 */ /* 0x000fc60000000000 */
[----:B------:R-:W-:Y:S05]  /*67b0*/  BRA.DIV UR4, `(.L_x_119) ;  /* 0x0000000e04147947 */ /* 0x000fea000b800000 */
[----:B------:R-:W-:-:S13]  /*67c0*/  ELECT P0, URZ, PT ;  /* 0x00000000003f782f */ /* 0x000fda0003800000 */
.L_x_147:
[----:B------:R-:W-:Y:S04]  /*67d0*/  BSSY B0, `(.L_x_120) ;  /* 0x00000a9000007945 */ /* 0x000fe80003800000 */
[----:B------:R-:W-:Y:S05]  /*67e0*/  @!P0 BRA `(.L_x_121) ;  /* 0x00000008009c8947 */ /* 0x000fea0003800000 */
[----:B------:R-:W-:-:S04]  /*67f0*/  LOP3.LUT R4, R4, 0x2, RZ, 0xfc, !PT ;  /* 0x0000000204047812 */ /* 0x000fc800078efcff */
[----:B------:R-:W-:-:S13]  /*6800*/  ISETP.NE.AND P0, PT, R4, 0x3, PT ;  /* 0x000000030400780c */ /* 0x000fda0003f05270 */
[----:B------:R-:W-:Y:S05]  /*6810*/  @!P0 BRA `(.L_x_122) ;  /* 0x0000000000048947 */ /* 0x000fea0003800000 */
[----:B------:R-:W-:Y:S01]  /*6820*/  BPT.TRAP 0x1 ;  /* 0x000000040000795c */ /* 0x000fe20000300000 */
.L_x_122:
[----:B------:R-:W0:Y:S01]  /*6830*/  S2R R3, SR_CgaCtaId ;  /* 0x0000000000037919 */ /* 0x000e220000008800 */
[----:B------:R-:W-:Y:S02]  /*6840*/  MOV R0, 0x400 ;  /* 0x0000040000007802 */ /* 0x000fe40000000f00 */
[----:B------:R-:W-:Y:S02]  /*6850*/  SHF.L.U32 R2, R10, 0x1f, RZ ;  /* 0x0000001f0a027819 */ /* 0x000fe400000006ff */
[----:B0-----:R-:W-:-:S05]  /*6860*/  LEA R0, R3, R0, 0x18 ;  /* 0x0000000003007211 */ /* 0x001fca00078ec0ff */
[----:B------:R-:W-:-:S04]  /*6870*/  VIADD R0, R0, 0x90 ;  /* 0x0000009000007836 */ /* 0x000fc80000000000 */
[C---:B------:R-:W-:Y:S02]  /*6880*/  IMAD R5, R13.reuse, 0x8, R0 ;  /* 0x000000080d057824 */ /* 0x040fe400078e0200 */
[----:B------:R-:W-:Y:S02]  /*6890*/  VIADD R13, R13, 0x1 ;  /* 0x000000010d0d7836 */ /* 0x000fe40000000000 */
[----:B------:R-:W0:Y:S03]  /*68a0*/  SYNCS.PHASECHK.TRANS64.TRYWAIT P0, [R5+URZ], R2 ;  /* 0x00000002050075a7 */ /* 0x000e26000800017f */
[----:B------:R-:W-:-:S04]  /*68b0*/  ISETP.NE.AND P1, PT, R13, 0x12, PT ;  /* 0x000000120d00780c */ /* 0x000fc80003f25270 */
[----:B------:R-:W-:Y:S02]  /*68c0*/  SEL R3, RZ, 0x1, P1 ;  /* 0x00000001ff037807 */ /* 0x000fe40000800000 */
[----:B------:R-:W-:Y:S02]  /*68d0*/  SEL R13, R13, RZ, P1 ;  /* 0x000000ff0d0d7207 */ /* 0x000fe40000800000 */
[----:B------:R-:W-:-:S03]  /*68e0*/  LOP3.LUT R10, R10, R3, RZ, 0x3c, !PT ;  /* 0x000000030a0a7212 */ /* 0x000fc600078e3cff */
[----:B------:R-:W-:Y:S01]  /*68f0*/  IMAD R7, R13, 0x8, R0 ;  /* 0x000000080d077824 */ /* 0x000fe200078e0200 */
[----:B------:R-:W-:Y:S01]  /*6900*/  SHF.L.U32 R4, R10, 0x1f, RZ ;  /* 0x0000001f0a047819 */ /* 0x000fe200000006ff */
[----:B0-----:R-:W-:Y:S06]  /*6910*/  @!P0 BRA `(.L_x_123) ;  /* 0x0000000800e08947 */ /* 0x001fec0003800000 */
.L_x_148:
[----:B------:R-:W1:Y:S01]  /*6920*/  SYNCS.PHASECHK.TRANS64.TRYWAIT P0, [R7+URZ], R4 ;  /* 0x00000004070075a7 */ /* 0x000e62000800017f */
[----:B0-----:R-:W-:-:S05]  /*6930*/  VIADD R2, R13, 0x1 ;  /* 0x000000010d027836 */ /* 0x001fca0000000000 */
[----:B------:R-:W-:-:S04]  /*6940*/  ISETP.NE.AND P1, PT, R2, 0x12, PT ;  /* 0x000000120200780c */ /* 0x000fc80003f25270 */
[----:B------:R-:W-:Y:S02]  /*6950*/  SEL R3, RZ, 0x1, P1 ;  /* 0x00000001ff037807 */ /* 0x000fe40000800000 */
[----:B------:R-:W-:Y:S02]  /*6960*/  SEL R9, R2, RZ, P1 ;  /* 0x000000ff02097207 */ /* 0x000fe40000800000 */
[----:B------:R-:W-:-:S03]  /*6970*/  LOP3.LUT R10, R10, R3, RZ, 0x3c, !PT ;  /* 0x000000030a0a7212 */ /* 0x000fc600078e3cff */
[----:B------:R-:W-:Y:S01]  /*6980*/  IMAD R6, R9, 0x8, R0 ;  /* 0x0000000809067824 */ /* 0x000fe200078e0200 */
[----:B------:R-:W-:Y:S01]  /*6990*/  SHF.L.U32 R5, R10, 0x1f, RZ ;  /* 0x0000001f0a057819 */ /* 0x000fe200000006ff */
[----:B-1----:R-:W-:Y:S06]  /*69a0*/  @!P0 BRA `(.L_x_124) ;  /* 0x0000000800d08947 */ /* 0x002fec0003800000 */
.L_x_149:
[----:B------:R-:W1:Y:S01]  /*69b0*/  SYNCS.PHASECHK.TRANS64.TRYWAIT P0, [R6+URZ], R5 ;  /* 0x00000005060075a7 */ /* 0x000e62000800017f */
[----:B------:R-:W-:-:S05]  /*69c0*/  VIADD R2, R9, 0x1 ;  /* 0x0000000109027836 */ /* 0x000fca0000000000 */
[----:B------:R-:W-:-:S04]  /*69d0*/  ISETP.NE.AND P1, PT, R2, 0x12, PT ;  /* 0x000000120200780c */ /* 0x000fc80003f25270 */
[----:B------:R-:W-:Y:S02]  /*69e0*/  SEL R3, RZ, 0x1, P1 ;  /* 0x00000001ff037807 */ /* 0x000fe40000800000 */
[----:B0-----:R-:W-:Y:S02]  /*69f0*/  SEL R7, R2, RZ, P1 ;  /* 0x000000ff02077207 */ /* 0x001fe40000800000 */
[----:B------:R-:W-:-:S03]  /*6a00*/  LOP3.LUT R10, R10, R3, RZ, 0x3c, !PT ;  /* 0x000000030a0a7212 */ /* 0x000fc600078e3cff */
[----:B------:R-:W-:Y:S01]  /*6a10*/  IMAD R9, R7, 0x8, R0 ;  /* 0x0000000807097824 */ /* 0x000fe200078e0200 */
[----:B------:R-:W-:Y:S01]  /*6a20*/  SHF.L.U32 R4, R10, 0x1f, RZ ;  /* 0x0000001f0a047819 */ /* 0x000fe200000006ff */
[----:B-1----:R-:W-:Y:S06]  /*6a30*/  @!P0 BRA `(.L_x_125) ;  /* 0x0000000800c08947 */ /* 0x002fec0003800000 */
.L_x_150:
[----:B------:R-:W1:Y:S01]  /*6a40*/  SYNCS.PHASECHK.TRANS64.TRYWAIT P0, [R9+URZ], R4 ;  /* 0x00000004090075a7 */ /* 0x000e62000800017f */
[----:B------:R-:W-:-:S05]  /*6a50*/  VIADD R2, R7, 0x1 ;  /* 0x0000000107027836 */ /* 0x000fca0000000000 */
[----:B------:R-:W-:-:S04]  /*6a60*/  ISETP.NE.AND P1, PT, R2, 0x12, PT ;  /* 0x000000120200780c */ /* 0x000fc80003f25270 */
[----:B------:R-:W-:Y:S02]  /*6a70*/  SEL R3, RZ, 0x1, P1 ;  /* 0x00000001ff037807 */ /* 0x000fe40000800000 */
[----:B------:R-:W-:Y:S02]  /*6a80*/  SEL R7, R2, RZ, P1 ;  /* 0x000000ff02077207 */ /* 0x000fe40000800000 */
[----:B------:R-:W-:-:S03]  /*6a90*/  LOP3.LUT R10, R10, R3, RZ, 0x3c, !PT ;  /* 0x000000030a0a7212 */ /* 0x000fc600078e3cff */
[----:B0-----:R-:W-:Y:S01]  /*6aa0*/  IMAD R6, R7, 0x8, R0 ;  /* 0x0000000807067824 */ /* 0x001fe200078e0200 */
[----:B------:R-:W-:Y:S01]  /*6ab0*/  SHF.L.U32 R5, R10, 0x1f, RZ ;  /* 0x0000001f0a057819 */ /* 0x000fe200000006ff */
[----:B-1----:R-:W-:Y:S06]  /*6ac0*/  @!P0 BRA `(.L_x_126) ;  /* 0x0000000800b08947 */ /* 0x002fec0003800000 */
.L_x_151:
        /* <DEDUP_REMOVED lines=9> */
.L_x_152:
        /* <DEDUP_REMOVED lines=9> */
.L_x_153:
        /* <DEDUP_REMOVED lines=9> */
.L_x_154:
        /* <DEDUP_REMOVED lines=9> */
.L_x_155:
        /* <DEDUP_REMOVED lines=9> */
.L_x_156:
        /* <DEDUP_REMOVED lines=9> */
.L_x_157:
        /* <DEDUP_REMOVED lines=9> */
.L_x_158:
        /* <DEDUP_REMOVED lines=9> */
.L_x_159:
        /* <DEDUP_REMOVED lines=9> */
.L_x_160:
        /* <DEDUP_REMOVED lines=9> */
.L_x_161:
        /* <DEDUP_REMOVED lines=9> */
.L_x_162:
        /* <DEDUP_REMOVED lines=9> */
.L_x_163:
[----:B------:R-:W1:Y:S01]  /*7190*/  SYNCS.PHASECHK.TRANS64.TRYWAIT P0, [R6+URZ], R5 ;  /* 0x00000005060075a7 */ /* 0x000e62000800017f */
[----:B------:R-:W-:-:S05]  /*71a0*/  VIADD R2, R7, 0x1 ;  /* 0x0000000107027836 */ /* 0x000fca0000000000 */
[----:B------:R-:W-:-:S04]  /*71b0*/  ISETP.NE.AND P1, PT, R2, 0x12, PT ;  /* 0x000000120200780c */ /* 0x000fc80003f25270 */
[----:B0-----:R-:W-:Y:S02]  /*71c0*/  SEL R4, RZ, 0x1, P1 ;  /* 0x00000001ff047807 */ /* 0x001fe40000800000 */
[----:B------:R-:W-:Y:S02]  /*71d0*/  SEL R3, R2, RZ, P1 ;  /* 0x000000ff02037207 */ /* 0x000fe40000800000 */
[----:B------:R-:W-:Y:S01]  /*71e0*/  LOP3.LUT R4, R11, R4, RZ, 0x3c, !PT ;  /* 0x000000040b047212 */ /* 0x000fe200078e3cff */
[----:B-1----:R-:W-:Y:S06]  /*71f0*/  @!P0 BRA `(.L_x_139) ;  /* 0x0000000400e88947 */ /* 0x002fec0003800000 */
.L_x_164:
[----:B------:R-:W-:Y:S01]  /*7200*/  IMAD R3, R3, 0x8, R0 ;  /* 0x0000000803037824 */ /* 0x000fe200078e0200 */
[----:B------:R-:W-:-:S07]  /*7210*/  SHF.L.U32 R0, R4, 0x1f, RZ ;  /* 0x0000001f04007819 */ /* 0x000fce00000006ff */
.L_x_140:
[----:B-1----:R1:W2:Y:S02]  /*7220*/  SYNCS.PHASECHK.TRANS64.TRYWAIT P0, [R3+URZ], R0 ;  /* 0x00000000030075a7 */ /* 0x0022a4000800017f */
[----:B--2---:R-:W-:Y:S05]  /*7230*/  @!P0 NANOSLEEP.SYNCS 0x989680 ;  /* 0x009896800000895d */ /* 0x004fea0003900000 */
[----:B------:R-:W2:Y:S02]  /*7240*/  @!P0 SYNCS.PHASECHK.TRANS64 P0, [R3+URZ], R0 ;  /* 0x00000000030085a7 */ /* 0x000ea4000800007f */
[----:B--2---:R-:W-:Y:S05]  /*7250*/  @!P0 BRA `(.L_x_140) ;  /* 0xfffffffc00f08947 */ /* 0x004fea000383ffff */
.L_x_121:
[----:B------:R-:W-:Y:S05]  /*7260*/  BSYNC B0 ;  /* 0x0000000000007941 */ /* 0x000fea0003800000 */
.L_x_120:
[----:B------:R-:W-:Y:S05]  /*7270*/  EXIT ;  /* 0x000000000000794d */ /* 0x000fea0003800000 */
.L_x_18:
[----:B-1----:R-:W-:-:S04]  /*7280*/  IMAD.U32 R7, RZ, RZ, UR6 ;  /* 0x00000006ff077e24 */ /* 0x002fc8000f8e00ff */
[----:B------:R1:W3:Y:S03]  /*7290*/  SYNCS.PHASECHK.TRANS64.TRYWAIT P0, [R7+URZ], R6 ;  /* 0x00000006070075a7 */ /* 0x0002e6000800017f */
[----:B---3--:R-:W-:Y:S05]  /*72a0*/  @!P0 NANOSLEEP.SYNCS 0x989680 ;  /* 0x009896800000895d */ /* 0x008fea0003900000 */
[----:B------:R-:W3:Y:S02]  /*72b0*/  @!P0 SYNCS.PHASECHK.TRANS64 P0, [R7+URZ], R6 ;  /* 0x00000006070085a7 */ /* 0x000ee4000800007f */
[----:B---3--:R-:W-:Y:S05]  /*72c0*/  @!P0 BRA `(.L_x_18) ;  /* 0xfffffffc00ec8947 */ /* 0x008fea000383ffff */
[----:B------:R-:W-:Y:S05]  /*72d0*/  BRA `(.L_x_17) ;  /* 0xffffffa000a07947 */ /* 0x000fea000383ffff */
.L_x_24:
[----:B-1----:R-:W-:-:S04]  /*72e0*/  IMAD.U32 R8, RZ, RZ, UR12 ;  /* 0x0000000cff087e24 */ /* 0x002fc8000f8e00ff */
[----:B------:R1:W3:Y:S03]  /*72f0*/  SYNCS.PHASECHK.TRANS64.TRYWAIT P0, [R8+URZ], R7 ;  /* 0x00000007080075a7 */ /* 0x0002e6000800017f */
[----:B---3--:R-:W-:Y:S05]  /*7300*/  @!P0 NANOSLEEP.SYNCS 0x989680 ;  /* 0x009896800000895d */ /* 0x008fea0003900000 */
[----:B------:R-:W3:Y:S02]  /*7310*/  @!P0 SYNCS.PHASECHK.TRANS64 P0, [R8+URZ], R7 ;  /* 0x00000007080085a7 */ /* 0x000ee4000800007f */
[----:B---3--:R-:W-:Y:S05]  /*7320*/  @!P0 BRA `(.L_x_24) ;  /* 0xfffffffc00ec8947 */ /* 0x008fea000383ffff */
[----:B------:R-:W-:Y:S05]  /*7330*/  BRA `(.L_x_23) ;  /* 0xffffffa800247947 */ /* 0x000fea000383ffff */
.L_x_107:
[----:B------:R-:W-:Y:S01]  /*7340*/  BSSY B1, `(.L_x_141) ;  /* 0x0000006000017945 */ /* 0x000fe20003800000 */
[----:B------:R-:W-:-:S07]  /*7350*/  IMAD.MOV.U32 R2, RZ, RZ, -0x1 ;  /* 0xffffffffff027424 */ /* 0x000fce00078e00ff */
[----:B------:R-:W-:Y:S05]  /*7360*/  WARPSYNC.COLLECTIVE R2, `(.L_x_142) ;  /* 0x00000000020c7348 */ /* 0x000fea0003c00000 */
[----:B------:R-:W-:Y:S02]  /*7370*/  ELECT P1, UR62, PT ;  /* 0x00000000003e782f */ /* 0x000fe40003820000 */
[----:B------:R-:W-:Y:S01]  /*7380*/  MOV R2, UR62 ;  /* 0x0000003e00027c02 */ /* 0x000fe20008000f00 */
[----:B------:R-:W-:Y:S10]  /*7390*/  ENDCOLLECTIVE ;  /* 0x000000000000791b */ /* 0x000ff40003800000 */
.L_x_142:
[----:B------:R-:W-:Y:S05]  /*73a0*/  BSYNC B1 ;  /* 0x0000000000017941 */ /* 0x000fea0003800000 */
.L_x_141:
[----:B------:R-:W-:Y:S05]  /*73b0*/  BRA `(.L_x_143) ;  /* 0xffffffe800447947 */ /* 0x000fea000383ffff */
.L_x_110:
[----:B-1----:R1:W2:Y:S02]  /*73c0*/  SYNCS.PHASECHK.TRANS64.TRYWAIT P1, [R18+URZ+0x90], R7 ;  /* 0x00009007120075a7 */ /* 0x0022a4000802017f */
[----:B--2---:R-:W-:Y:S05]  /*73d0*/  @!P1 NANOSLEEP.SYNCS 0x989680 ;  /* 0x009896800000995d */ /* 0x004fea0003900000 */
[----:B------:R-:W2:Y:S02]  /*73e0*/  @!P1 SYNCS.PHASECHK.TRANS64 P1, [R18+URZ+0x90], R7 ;  /* 0x00009007120095a7 */ /* 0x000ea4000802007f */
[----:B--2---:R-:W-:Y:S05]  /*73f0*/  @!P1 BRA `(.L_x_110) ;  /* 0xfffffffc00f09947 */ /* 0x004fea000383ffff */
[----:B------:R-:W-:Y:S05]  /*7400*/  BRA `(.L_x_144) ;  /* 0xffffffe800787947 */ /* 0x000fea000383ffff */
.L_x_119:
[----:B------:R-:W-:Y:S01]  /*7410*/  BSSY B0, `(.L_x_145) ;  /* 0x0000006000007945 */ /* 0x000fe20003800000 */
[----:B------:R-:W-:-:S07]  /*7420*/  IMAD.MOV.U32 R2, RZ, RZ, -0x1 ;  /* 0xffffffffff027424 */ /* 0x000fce00078e00ff */
[----:B------:R-:W-:Y:S05]  /*7430*/  WARPSYNC.COLLECTIVE R2, `(.L_x_146) ;  /* 0x00000000020c7348 */ /* 0x000fea0003c00000 */
[----:B------:R-:W-:Y:S02]  /*7440*/  ELECT P1, UR62, PT ;  /* 0x00000000003e782f */ /* 0x000fe40003820000 */
[----:B------:R-:W-:Y:S01]  /*7450*/  MOV R2, UR62 ;  /* 0x0000003e00027c02 */ /* 0x000fe20008000f00 */
[----:B------:R-:W-:Y:S10]  /*7460*/  ENDCOLLECTIVE ;  /* 0x000000000000791b */ /* 0x000ff40003800000 */
.L_x_146:
[----:B------:R-:W-:Y:S05]  /*7470*/  BSYNC B0 ;  /* 0x0000000000007941 */ /* 0x000fea0003800000 */
.L_x_145:
[----:B------:R-:W-:Y:S01]  /*7480*/  PLOP3.LUT P0, PT, P1, PT, PT, 0x80, 0x0 ;  /* 0x000000000000781c */ /* 0x000fe20000f0f070 */
[----:B------:R-:W-:-:S12]  /*7490*/  BRA `(.L_x_147) ;  /* 0xfffffff000cc7947 */ /* 0x000fd8000383ffff */
.L_x_123:
[----:B0-----:R0:W1:Y:S02]  /*74a0*/  SYNCS.PHASECHK.TRANS64.TRYWAIT P0, [R5+URZ], R2 ;  /* 0x00000002050075a7 */ /* 0x001064000800017f */
[----:B-1----:R-:W-:Y:S05]  /*74b0*/  @!P0 NANOSLEEP.SYNCS 0x989680 ;  /* 0x009896800000895d */ /* 0x002fea0003900000 */
[----:B------:R-:W1:Y:S02]  /*74c0*/  @!P0 SYNCS.PHASECHK.TRANS64 P0, [R5+URZ], R2 ;  /* 0x00000002050085a7 */ /* 0x000e64000800007f */
[----:B-1----:R-:W-:Y:S05]  /*74d0*/  @!P0 BRA `(.L_x_123) ;  /* 0xfffffffc00f08947 */ /* 0x002fea000383ffff */
[----:B------:R-:W-:Y:S05]  /*74e0*/  BRA `(.L_x_148) ;  /* 0xfffffff4000c7947 */ /* 0x000fea000383ffff */
.L_x_124:
[----:B0-----:R0:W1:Y:S02]  /*74f0*/  SYNCS.PHASECHK.TRANS64.TRYWAIT P0, [R7+URZ], R4 ;  /* 0x00000004070075a7 */ /* 0x001064000800017f */
[----:B-1----:R-:W-:Y:S05]  /*7500*/  @!P0 NANOSLEEP.SYNCS 0x989680 ;  /* 0x009896800000895d */ /* 0x002fea0003900000 */
[----:B------:R-:W1:Y:S02]  /*7510*/  @!P0 SYNCS.PHASECHK.TRANS64 P0, [R7+URZ], R4 ;  /* 0x00000004070085a7 */ /* 0x000e64000800007f */
[----:B-1----:R-:W-:Y:S05]  /*7520*/  @!P0 BRA `(.L_x_124) ;  /* 0xfffffffc00f08947 */ /* 0x002fea000383ffff */
[----:B------:R-:W-:Y:S05]  /*7530*/  BRA `(.L_x_149) ;  /* 0xfffffff4001c7947 */ /* 0x000fea000383ffff */
.L_x_125:
[----:B0-----:R0:W1:Y:S02]  /*7540*/  SYNCS.PHASECHK.TRANS64.TRYWAIT P0, [R6+URZ], R5 ;  /* 0x00000005060075a7 */ /* 0x001064000800017f */
[----:B-1----:R-:W-:Y:S05]  /*7550*/  @!P0 NANOSLEEP.SYNCS 0x989680 ;  /* 0x009896800000895d */ /* 0x002fea0003900000 */
[----:B------:R-:W1:Y:S02]  /*7560*/  @!P0 SYNCS.PHASECHK.TRANS64 P0, [R6+URZ], R5 ;  /* 0x00000005060085a7 */ /* 0x000e64000800007f */
[----:B-1----:R-:W-:Y:S05]  /*7570*/  @!P0 BRA `(.L_x_125) ;  /* 0xfffffffc00f08947 */ /* 0x002fea000383ffff */
[----:B------:R-:W-:Y:S05]  /*7580*/  BRA `(.L_x_150) ;  /* 0xfffffff4002c7947 */ /* 0x000fea000383ffff */
.L_x_126:
[----:B0-----:R0:W1:Y:S02]  /*7590*/  SYNCS.PHASECHK.TRANS64.TRYWAIT P0, [R9+URZ], R4 ;  /* 0x00000004090075a7 */ /* 0x001064000800017f */
[----:B-1----:R-:W-:Y:S05]  /*75a0*/  @!P0 NANOSLEEP.SYNCS 0x989680 ;  /* 0x009896800000895d */ /* 0x002fea0003900000 */
[----:B------:R-:W1:Y:S02]  /*75b0*/  @!P0 SYNCS.PHASECHK.TRANS64 P0, [R9+URZ], R4 ;  /* 0x00000004090085a7 */ /* 0x000e64000800007f */
[----:B-1----:R-:W-:Y:S05]  /*75c0*/  @!P0 BRA `(.L_x_126) ;  /* 0xfffffffc00f08947 */ /* 0x002fea000383ffff */
[----:B------:R-:W-:Y:S05]  /*75d0*/  BRA `(.L_x_151) ;  /* 0xfffffff4003c7947 */ /* 0x000fea000383ffff */
.L_x_127:
[----:B0-----:R0:W1:Y:S02]  /*75e0*/  SYNCS.PHASECHK.TRANS64.TRYWAIT P0, [R6+URZ], R5 ;  /* 0x00000005060075a7 */ /* 0x001064000800017f */
[----:B-1----:R-:W-:Y:S05]  /*75f0*/  @!P0 NANOSLEEP.SYNCS 0x989680 ;  /* 0x009896800000895d */ /* 0x002fea0003900000 */
[----:B------:R-:W1:Y:S02]  /*7600*/  @!P0 SYNCS.PHASECHK.TRANS64 P0, [R6+URZ], R5 ;  /* 0x00000005060085a7 */ /* 0x000e64000800007f */
[----:B-1----:R-:W-:Y:S05]  /*7610*/  @!P0 BRA `(.L_x_127) ;  /* 0xfffffffc00f08947 */ /* 0x002fea000383ffff */
[----:B------:R-:W-:Y:S05]  /*7620*/  BRA `(.L_x_152) ;  /* 0xfffffff4004c7947 */ /* 0x000fea000383ffff */
.L_x_128:
[----:B0-----:R0:W1:Y:S02]  /*7630*/  SYNCS.PHASECHK.TRANS64.TRYWAIT P0, [R9+URZ], R4 ;  /* 0x00000004090075a7 */ /* 0x001064000800017f */
[----:B-1----:R-:W-:Y:S05]  /*7640*/  @!P0 NANOSLEEP.SYNCS 0x989680 ;  /* 0x009896800000895d */ /* 0x002fea0003900000 */
[----:B------:R-:W1:Y:S02]  /*7650*/  @!P0 SYNCS.PHASECHK.TRANS64 P0, [R9+URZ], R4 ;  /* 0x00000004090085a7 */ /* 0x000e64000800007f */
[----:B-1----:R-:W-:Y:S05]  /*7660*/  @!P0 BRA `(.L_x_128) ;  /* 0xfffffffc00f08947 */ /* 0x002fea000383ffff */
[----:B------:R-:W-:Y:S05]  /*7670*/  BRA `(.L_x_153) ;  /* 0xfffffff4005c7947 */ /* 0x000fea000383ffff */
.L_x_129:
[----:B0-----:R0:W1:Y:S02]  /*7680*/  SYNCS.PHASECHK.TRANS64.TRYWAIT P0, [R6+URZ], R5 ;  /* 0x00000005060075a7 */ /* 0x001064000800017f */
[----:B-1----:R-:W-:Y:S05]  /*7690*/  @!P0 NANOSLEEP.SYNCS 0x989680 ;  /* 0x009896800000895d */ /* 0x002fea0003900000 */
[----:B------:R-:W1:Y:S02]  /*76a0*/  @!P0 SYNCS.PHASECHK.TRANS64 P0, [R6+URZ], R5 ;  /* 0x00000005060085a7 */ /* 0x000e64000800007f */
[----:B-1----:R-:W-:Y:S05]  /*76b0*/  @!P0 BRA `(.L_x_129) ;  /* 0xfffffffc00f08947 */ /* 0x002fea000383ffff */
[----:B------:R-:W-:Y:S05]  /*76c0*/  BRA `(.L_x_154) ;  /* 0xfffffff4006c7947 */ /* 0x000fea000383ffff */
.L_x_130:
[----:B0-----:R0:W1:Y:S02]  /*76d0*/  SYNCS.PHASECHK.TRANS64.TRYWAIT P0, [R9+URZ], R4 ;  /* 0x00000004090075a7 */ /* 0x001064000800017f */
[----:B-1----:R-:W-:Y:S05]  /*76e0*/  @!P0 NANOSLEEP.SYNCS 0x989680 ;  /* 0x009896800000895d */ /* 0x002fea0003900000 */
[----:B------:R-:W1:Y:S02]  /*76f0*/  @!P0 SYNCS.PHASECHK.TRANS64 P0, [R9+URZ], R4 ;  /* 0x00000004090085a7 */ /* 0x000e64000800007f */
[----:B-1----:R-:W-:Y:S05]  /*7700*/  @!P0 BRA `(.L_x_130) ;  /* 0xfffffffc00f08947 */ /* 0x002fea000383ffff */
[----:B------:R-:W-:Y:S05]  /*7710*/  BRA `(.L_x_155) ;  /* 0xfffffff4007c7947 */ /* 0x000fea000383ffff */
.L_x_131:
[----:B0-----:R0:W1:Y:S02]  /*7720*/  SYNCS.PHASECHK.TRANS64.TRYWAIT P0, [R6+URZ], R5 ;  /* 0x00000005060075a7 */ /* 0x001064000800017f */
[----:B-1----:R-:W-:Y:S05]  /*7730*/  @!P0 NANOSLEEP.SYNCS 0x989680 ;  /* 0x009896800000895d */ /* 0x002fea0003900000 */
[----:B------:R-:W1:Y:S02]  /*7740*/  @!P0 SYNCS.PHASECHK.TRANS64 P0, [R6+URZ], R5 ;  /* 0x00000005060085a7 */ /* 0x000e64000800007f */
[----:B-1----:R-:W-:Y:S05]  /*7750*/  @!P0 BRA `(.L_x_131) ;  /* 0xfffffffc00f08947 */ /* 0x002fea000383ffff */
[----:B------:R-:W-:Y:S05]  /*7760*/  BRA `(.L_x_156) ;  /* 0xfffffff4008c7947 */ /* 0x000fea000383ffff */
.L_x_132:
[----:B0-----:R0:W1:Y:S02]  /*7770*/  SYNCS.PHASECHK.TRANS64.TRYWAIT P0, [R9+URZ], R4 ;  /* 0x00000004090075a7 */ /* 0x001064000800017f */
[----:B-1----:R-:W-:Y:S05]  /*7780*/  @!P0 NANOSLEEP.SYNCS 0x989680 ;  /* 0x009896800000895d */ /* 0x002fea0003900000 */
[----:B------:R-:W1:Y:S02]  /*7790*/  @!P0 SYNCS.PHASECHK.TRANS64 P0, [R9+URZ], R4 ;  /* 0x00000004090085a7 */ /* 0x000e64000800007f */
[----:B-1----:R-:W-:Y:S05]  /*77a0*/  @!P0 BRA `(.L_x_132) ;  /* 0xfffffffc00f08947 */ /* 0x002fea000383ffff */
[----:B------:R-:W-:Y:S05]  /*77b0*/  BRA `(.L_x_157) ;  /* 0xfffffff4009c7947 */ /* 0x000fea000383ffff */
.L_x_133:
[----:B0-----:R0:W1:Y:S02]  /*77c0*/  SYNCS.PHASECHK.TRANS64.TRYWAIT P0, [R6+URZ], R5 ;  /* 0x00000005060075a7 */ /* 0x001064000800017f */
[----:B-1----:R-:W-:Y:S05]  /*77d0*/  @!P0 NANOSLEEP.SYNCS 0x989680 ;  /* 0x009896800000895d */ /* 0x002fea0003900000 */
[----:B------:R-:W1:Y:S02]  /*77e0*/  @!P0 SYNCS.PHASECHK.TRANS64 P0, [R6+URZ], R5 ;  /* 0x00000005060085a7 */ /* 0x000e64000800007f */
[----:B-1----:R-:W-:Y:S05]  /*77f0*/  @!P0 BRA `(.L_x_133) ;  /* 0xfffffffc00f08947 */ /* 0x002fea000383ffff */
[----:B------:R-:W-:Y:S05]  /*7800*/  BRA `(.L_x_158) ;  /* 0xfffffff400ac7947 */ /* 0x000fea000383ffff */
.L_x_134:
[----:B0-----:R0:W1:Y:S02]  /*7810*/  SYNCS.PHASECHK.TRANS64.TRYWAIT P0, [R9+URZ], R4 ;  /* 0x00000004090075a7 */ /* 0x001064000800017f */
[----:B-1----:R-:W-:Y:S05]  /*7820*/  @!P0 NANOSLEEP.SYNCS 0x989680 ;  /* 0x009896800000895d */ /* 0x002fea0003900000 */
[----:B------:R-:W1:Y:S02]  /*7830*/  @!P0 SYNCS.PHASECHK.TRANS64 P0, [R9+URZ], R4 ;  /* 0x00000004090085a7 */ /* 0x000e64000800007f */
[----:B-1----:R-:W-:Y:S05]  /*7840*/  @!P0 BRA `(.L_x_134) ;  /* 0xfffffffc00f08947 */ /* 0x002fea000383ffff */
[----:B------:R-:W-:Y:S05]  /*7850*/  BRA `(.L_x_159) ;  /* 0xfffffff400bc7947 */ /* 0x000fea000383ffff */
.L_x_135:
[----:B0-----:R0:W1:Y:S02]  /*7860*/  SYNCS.PHASECHK.TRANS64.TRYWAIT P0, [R6+URZ], R5 ;  /* 0x00000005060075a7 */ /* 0x001064000800017f */
[----:B-1----:R-:W-:Y:S05]  /*7870*/  @!P0 NANOSLEEP.SYNCS 0x989680 ;  /* 0x009896800000895d */ /* 0x002fea0003900000 */
[----:B------:R-:W1:Y:S02]  /*7880*/  @!P0 SYNCS.PHASECHK.TRANS64 P0, [R6+URZ], R5 ;  /* 0x00000005060085a7 */ /* 0x000e64000800007f */
[----:B-1----:R-:W-:Y:S05]  /*7890*/  @!P0 BRA `(.L_x_135) ;  /* 0xfffffffc00f08947 */ /* 0x002fea000383ffff */
[----:B------:R-:W-:Y:S05]  /*78a0*/  BRA `(.L_x_160) ;  /* 0xfffffff400cc7947 */ /* 0x000fea000383ffff */
.L_x_136:
[----:B0-----:R0:W1:Y:S02]  /*78b0*/  SYNCS.PHASECHK.TRANS64.TRYWAIT P0, [R9+URZ], R4 ;  /* 0x00000004090075a7 */ /* 0x001064000800017f */
[----:B-1----:R-:W-:Y:S05]  /*78c0*/  @!P0 NANOSLEEP.SYNCS 0x989680 ;  /* 0x009896800000895d */ /* 0x002fea0003900000 */
[----:B------:R-:W1:Y:S02]  /*78d0*/  @!P0 SYNCS.PHASECHK.TRANS64 P0, [R9+URZ], R4 ;  /* 0x00000004090085a7 */ /* 0x000e64000800007f */
[----:B-1----:R-:W-:Y:S05]  /*78e0*/  @!P0 BRA `(.L_x_136) ;  /* 0xfffffffc00f08947 */ /* 0x002fea000383ffff */
[----:B------:R-:W-:Y:S05]  /*78f0*/  BRA `(.L_x_161) ;  /* 0xfffffff400dc7947 */ /* 0x000fea000383ffff */
.L_x_137:
[----:B0-----:R0:W1:Y:S02]  /*7900*/  SYNCS.PHASECHK.TRANS64.TRYWAIT P0, [R6+URZ], R5 ;  /* 0x00000005060075a7 */ /* 0x001064000800017f */
[----:B-1----:R-:W-:Y:S05]  /*7910*/  @!P0 NANOSLEEP.SYNCS 0x989680 ;  /* 0x009896800000895d */ /* 0x002fea0003900000 */
[----:B------:R-:W1:Y:S02]  /*7920*/  @!P0 SYNCS.PHASECHK.TRANS64 P0, [R6+URZ], R5 ;  /* 0x00000005060085a7 */ /* 0x000e64000800007f */
[----:B-1----:R-:W-:Y:S05]  /*7930*/  @!P0 BRA `(.L_x_137) ;  /* 0xfffffffc00f08947 */ /* 0x002fea000383ffff */
[----:B------:R-:W-:Y:S05]  /*7940*/  BRA `(.L_x_162) ;  /* 0xfffffff400ec7947 */ /* 0x000fea000383ffff */
.L_x_138:
[----:B0-----:R0:W1:Y:S02]  /*7950*/  SYNCS.PHASECHK.TRANS64.TRYWAIT P0, [R9+URZ], R4 ;  /* 0x00000004090075a7 */ /* 0x001064000800017f */
[----:B-1----:R-:W-:Y:S05]  /*7960*/  @!P0 NANOSLEEP.SYNCS 0x989680 ;  /* 0x009896800000895d */ /* 0x002fea0003900000 */
[----:B------:R-:W1:Y:S02]  /*7970*/  @!P0 SYNCS.PHASECHK.TRANS64 P0, [R9+URZ], R4 ;  /* 0x00000004090085a7 */ /* 0x000e64000800007f */
[----:B-1----:R-:W-:Y:S05]  /*7980*/  @!P0 BRA `(.L_x_138) ;  /* 0xfffffffc00f08947 */ /* 0x002fea000383ffff */
[----:B------:R-:W-:Y:S05]  /*7990*/  BRA `(.L_x_163) ;  /* 0xfffffff400fc7947 */ /* 0x000fea000383ffff */
.L_x_139:
[----:B0-----:R0:W1:Y:S02]  /*79a0*/  SYNCS.PHASECHK.TRANS64.TRYWAIT P0, [R6+URZ], R5 ;  /* 0x00000005060075a7 */ /* 0x001064000800017f */
[----:B-1----:R-:W-:Y:S05]  /*79b0*/  @!P0 NANOSLEEP.SYNCS 0x989680 ;  /* 0x009896800000895d */ /* 0x002fea0003900000 */
[----:B------:R-:W1:Y:S02]  /*79c0*/  @!P0 SYNCS.PHASECHK.TRANS64 P0, [R6+URZ], R5 ;  /* 0x00000005060085a7 */ /* 0x000e64000800007f */
[----:B-1----:R-:W-:Y:S05]  /*79d0*/  @!P0 BRA `(.L_x_139) ;  /* 0xfffffffc00f08947 */ /* 0x002fea000383ffff */
[----:B------:R-:W-:Y:S05]  /*79e0*/  BRA `(.L_x_164) ;  /* 0xfffffff800047947 */ /* 0x000fea000383ffff */
.L_x_165:
[----:B------:R-:W-:-:S00]  /*79f0*/  BRA `(.L_x_165) ;  /* 0xfffffffc00fc7947 */ /* 0x000fc0000383ffff */
[----:B------:R-:W-:-:S00]  /*7a00*/  NOP ;  /* 0x0000000000007918 */ /* 0x000fc00000000000 */
[----:B------:R-:W-:-:S00]  /*7a10*/  NOP ;  /* 0x0000000000007918 */ /* 0x000fc00000000000 */
[----:B------:R-:W-:-:S00]  /*7a20*/  NOP ;  /* 0x0000000000007918 */ /* 0x000fc00000000000 */
[----:B------:R-:W-:-:S00]  /*7a30*/  NOP ;  /* 0x0000000000007918 */ /* 0x000fc00000000000 */
[----:B------:R-:W-:-:S00]  /*7a40*/  NOP ;  /* 0x0000000000007918 */ /* 0x000fc00000000000 */
[----:B------:R-:W-:-:S00]  /*7a50*/  NOP ;  /* 0x0000000000007918 */ /* 0x000fc00000000000 */
[----:B------:R-:W-:-:S00]  /*7a60*/  NOP ;  /* 0x0000000000007918 */ /* 0x000fc00000000000 */
[----:B------:R-:W-:-:S00]  /*7a70*/  NOP ;  /* 0x0000000000007918 */ /* 0x000fc00000000000 */
.L_x_166:


//--------------------- .nv.shared._ZN7cutlass13device_kernelINS_4gemm6kernel13GemmUniversalIN4cute5tupleIJiiiiEEENS1_10collective13CollectiveMmaINS1_37MainloopSm90TmaGmmaWarpSpecializedFP8ILi18ENS5_IJNS4_1CILi1EEESB_SB_EEENS1_35KernelTmaWarpSpecializedCooperativeEEENS5_IJNSA_ILi128EEENSA_ILi64EEESG_EEENS_12float_e4m3_tENS5_IJlSB_lEEENS_12float_e5m2_tESJ_NS4_8TiledMMAINS4_8MMA_AtomIJNS4_4SM904GMMA30MMA_64x64x32_F32E4M3E5M2_SS_TNILNSO_7ScaleInE1ELSQ_1EEEEEENS4_6LayoutINS5_IJNSA_ILi2EEESB_SB_EEENS5_IJSB_NSA_ILi0EEESW_EEEEENS5_IJNS4_10UnderscoreESZ_SZ_EEEEENS4_13SM90_TMA_LOADENS4_14ComposedLayoutINS4_7SwizzleILi2ELi4ELi3EEENS4_18smem_ptr_flag_bitsILi8EEENST_INS5_IJNSA_ILi8EEESG_EEENS5_IJSG_SB_EEEEEEEvNS4_8identityES12_S1C_vS1D_EENS_8epilogue10collective6detail29Sm90TmaWarpSpecializedAdapterINS1G_15DefaultEpilogueISI_SJ_SJ_NS1F_6thread17LinearCombinationISI_Li1EffLNS1K_9ScaleType4KindE0ELNS_15FloatRoundStyleE2ESI_EENS1_15EpilogueDefaultEEEEEvvEEEEvNT_6ParamsE --------------------------
	.section	.nv.shared._ZN7cutlass13device_kernelINS_4gemm6kernel13GemmUniversalIN4cute5tupleIJiiiiEEENS1_10collective13CollectiveMmaINS1_37MainloopSm90TmaGmmaWarpSpecializedFP8ILi18ENS5_IJNS4_1CILi1EEESB_SB_EEENS1_35KernelTmaWarpSpecializedCooperativeEEENS5_IJNSA_ILi128EEENSA_ILi64EEESG_EEENS_12float_e4m3_tENS5_IJlSB_lEEENS_12float_e5m2_tESJ_NS4_8TiledMMAINS4_8MMA_AtomIJNS4_4SM904GMMA30MMA_64x64x32_F32E4M3E5M2_SS_TNILNSO_7ScaleInE1ELSQ_1EEEEEENS4_6LayoutINS5_IJNSA_ILi2EEESB_SB_EEENS5_IJSB_NSA_ILi0EEESW_EEEEENS5_IJNS4_10UnderscoreESZ_SZ_EEEEENS4_13SM90_TMA_LOADENS4_14ComposedLayoutINS4_7SwizzleILi2ELi4ELi3EEENS4_18smem_ptr_flag_bitsILi8EEENST_INS5_IJNSA_ILi8EEESG_EEENS5_IJSG_SB_EEEEEEEvNS4_8identityES12_S1C_vS1D_EENS_8epilogue10collective6detail29Sm90TmaWarpSpecializedAdapterINS1G_15DefaultEpilogueISI_SJ_SJ_NS1F_6thread17LinearCombinationISI_Li1EffLNS1K_9ScaleType4KindE0ELNS_15FloatRoundStyleE2ESI_EENS1_15EpilogueDefaultEEEEEvvEEEEvNT_6ParamsE,"aw",@nobits
	.sectionflags	@""
	.align	16
	.zero		1024


//--------------------- .nv.shared.reserved.0     --------------------------
	.section	.nv.shared.reserved.0,"aw",@nobits
	.weak		__nv_reservedSMEM_offset_0_alias
	.size		__nv_reservedSMEM_offset_0_alias, 0, 0
	.other		__nv_reservedSMEM_offset_0_alias,@"STO_CUDA_RESERVED_SHARED STV_DEFAULT"
__nv_reservedSMEM_offset_0_alias:
	.zero		0


//--------------------- .nv.global                --------------------------
	.section	.nv.global,"aw",@nobits
.nv.global:
	.type		_ZN40_INTERNAL_1329be6a_4_k_cu_194d04f7_271084cute1_E,@object
	.size		_ZN40_INTERNAL_1329be6a_4_k_cu_194d04f7_271084cute1_E,(_ZN40_INTERNAL_1329be6a_4_k_cu_194d04f7_271084cuda3std3__45__cpo6cbeginE - _ZN40_INTERNAL_1329be6a_4_k_cu_194d04f7_271084cute1_E)
_ZN40_INTERNAL_1329be6a_4_k_cu_194d04f7_271084cute1_E:
	.zero		1
	.type		_ZN40_INTERNAL_1329be6a_4_k_cu_194d04f7_271084cuda3std3__45__cpo6cbeginE,@object
	.size		_ZN40_INTERNAL_1329be6a_4_k_cu_194d04f7_271084cuda3std3__45__cpo6cbeginE,(_ZN40_INTERNAL_1329be6a_4_k_cu_194d04f7_271084cuda3std3__48in_placeE - _ZN40_INTERNAL_1329be6a_4_k_cu_194d04f7_271084cuda3std3__45__cpo6cbeginE)
_ZN40_INTERNAL_1329be6a_4_k_cu_194d04f7_271084cuda3std3__45__cpo6cbeginE:
	.zero		1
	.type		_ZN40_INTERNAL_1329be6a_4_k_cu_194d04f7_271084cuda3std3__48in_placeE,@object
	.size		_ZN40_INTERNAL_1329be6a_4_k_cu_194d04f7_271084cuda3std3__48in_placeE,(_ZN40_INTERNAL_1329be6a_4_k_cu_194d04f7_271084cuda3std6ranges3__45__cpo9iter_moveE - _ZN40_INTERNAL_1329be6a_4_k_cu_194d04f7_271084cuda3std3__48in_placeE)
_ZN40_INTERNAL_1329be6a_4_k_cu_194d04f7_271084cuda3std3__48in_placeE:
	.zero		1
	.type		_ZN40_INTERNAL_1329be6a_4_k_cu_194d04f7_271084cuda3std6ranges3__45__cpo9iter_moveE,@object
	.size		_ZN40_INTERNAL_1329be6a_4_k_cu_194d04f7_271084cuda3std6ranges3__45__cpo9iter_moveE,(_ZN40_INTERNAL_1329be6a_4_k_cu_194d04f7_271084cuda3std3__45__cpo5beginE - _ZN40_INTERNAL_1329be6a_4_k_cu_194d04f7_271084cuda3std6ranges3__45__cpo9iter_moveE)
_ZN40_INTERNAL_1329be6a_4_k_cu_194d04f7_271084cuda3std6ranges3__45__cpo9iter_moveE:
	.zero		1
	.type		_ZN40_INTERNAL_1329be6a_4_k_cu_194d04f7_271084cuda3std3__45__cpo5beginE,@object
	.size		_ZN40_INTERNAL_1329be6a_4_k_cu_194d04f7_271084cuda3std3__45__cpo5beginE,(_ZN40_INTERNAL_1329be6a_4_k_cu_194d04f7_271084cuda3std3__442_GLOBAL__N__1329be6a_4_k_cu_194d04f7_271086ignoreE - _ZN40_INTERNAL_1329be6a_4_k_cu_194d04f7_271084cuda3std3__45__cpo5beginE)
_ZN40_INTERNAL_1329be6a_4_k_cu_194d04f7_271084cuda3std3__45__cpo5beginE:
	.zero		1
	.type		_ZN40_INTERNAL_1329be6a_4_k_cu_194d04f7_271084cuda3std3__442_GLOBAL__N__1329be6a_4_k_cu_194d04f7_271086ignoreE,@object
	.size		_ZN40_INTERNAL_1329be6a_4_k_cu_194d04f7_271084cuda3std3__442_GLOBAL__N__1329be6a_4_k_cu_194d04f7_271086ignoreE,(_ZN40_INTERNAL_1329be6a_4_k_cu_194d04f7_271084cute7productE - _ZN40_INTERNAL_1329be6a_4_k_cu_194d04f7_271084cuda3std3__442_GLOBAL__N__1329be6a_4_k_cu_194d04f7_271086ignoreE)
_ZN40_INTERNAL_1329be6a_4_k_cu_194d04f7_271084cuda3std3__442_GLOBAL__N__1329be6a_4_k_cu_194d04f7_271086ignoreE:
	.zero		1
	.type		_ZN40_INTERNAL_1329be6a_4_k_cu_194d04f7_271084cute7productE,@object
	.size		_ZN40_INTERNAL_1329be6a_4_k_cu_194d04f7_271084cute7productE,(_ZN40_INTERNAL_1329be6a_4_k_cu_194d04f7_271084cuda3std3__45__cpo3endE - _ZN40_INTERNAL_1329be6a_4_k_cu_194d04f7_271084cute7productE)
_ZN40_INTERNAL_1329be6a_4_k_cu_194d04f7_271084cute7productE:
	.zero		1
	.type		_ZN40_INTERNAL_1329be6a_4_k_cu_194d04f7_271084cuda3std3__45__cpo3endE,@object
	.size		_ZN40_INTERNAL_1329be6a_4_k_cu_194d04f7_271084cuda3std3__45__cpo3endE,(_ZN40_INTERNAL_1329be6a_4_k_cu_194d04f7_271084cuda3std3__419piecewise_constructE - _ZN40_INTERNAL_1329be6a_4_k_cu_194d04f7_271084cuda3std3__45__cpo3endE)
_ZN40_INTERNAL_1329be6a_4_k_cu_194d04f7_271084cuda3std3__45__cpo3endE:
	.zero		1
	.type		_ZN40_INTERNAL_1329be6a_4_k_cu_194d04f7_271084cuda3std3__419piecewise_constructE,@object
	.size		_ZN40_INTERNAL_1329be6a_4_k_cu_194d04f7_271084cuda3std3__419piecewise_constructE,(_ZN40_INTERNAL_1329be6a_4_k_cu_194d04f7_271084cuda3std3__45__cpo4cendE - _ZN40_INTERNAL_1329be6a_4_k_cu_194d04f7_271084cuda3std3__419piecewise_constructE)
_ZN40_INTERNAL_1329be6a_4_k_cu_194d04f7_271084cuda3std3__419piecewise_constructE:
	.zero		1
	.type		_ZN40_INTERNAL_1329be6a_4_k_cu_194d04f7_271084cuda3std3__45__cpo4cendE,@object
	.size		_ZN40_INTERNAL_1329be6a_4_k_cu_194d04f7_271084cuda3std3__45__cpo4cendE,(_ZN40_INTERNAL_1329be6a_4_k_cu_194d04f7_271084cuda3std6ranges3__45__cpo4swapE - _ZN40_INTERNAL_1329be6a_4_k_cu_194d04f7_271084cuda3std3__45__cpo4cendE)
_ZN40_INTERNAL_1329be6a_4_k_cu_194d04f7_271084cuda3std3__45__cpo4cendE:
	.zero		1
	.type		_ZN40_INTERNAL_1329be6a_4_k_cu_194d04f7_271084cuda3std6ranges3__45__cpo4swapE,@object
	.size		_ZN40_INTERNAL_1329be6a_4_k_cu_194d04f7_271084cuda3std6ranges3__45__cpo4swapE,(.L_7 - _ZN40_INTERNAL_1329be6a_4_k_cu_194d04f7_271084cuda3std6ranges3__45__cpo4swapE)
_ZN40_INTERNAL_1329be6a_4_k_cu_194d04f7_271084cuda3std6ranges3__45__cpo4swapE:
	.zero		1
.L_7:


//--------------------- .nv.constant0._ZN7cutlass13device_kernelINS_4gemm6kernel13GemmUniversalIN4cute5tupleIJiiiiEEENS1_10collective13CollectiveMmaINS1_37MainloopSm90TmaGmmaWarpSpecializedFP8ILi18ENS5_IJNS4_1CILi1EEESB_SB_EEENS1_35KernelTmaWarpSpecializedCooperativeEEENS5_IJNSA_ILi128EEENSA_ILi64EEESG_EEENS_12float_e4m3_tENS5_IJlSB_lEEENS_12float_e5m2_tESJ_NS4_8TiledMMAINS4_8MMA_AtomIJNS4_4SM904GMMA30MMA_64x64x32_F32E4M3E5M2_SS_TNILNSO_7ScaleInE1ELSQ_1EEEEEENS4_6LayoutINS5_IJNSA_ILi2EEESB_SB_EEENS5_IJSB_NSA_ILi0EEESW_EEEEENS5_IJNS4_10UnderscoreESZ_SZ_EEEEENS4_13SM90_TMA_LOADENS4_14ComposedLayoutINS4_7SwizzleILi2ELi4ELi3EEENS4_18smem_ptr_flag_bitsILi8EEENST_INS5_IJNSA_ILi8EEESG_EEENS5_IJSG_SB_EEEEEEEvNS4_8identityES12_S1C_vS1D_EENS_8epilogue10collective6detail29Sm90TmaWarpSpecializedAdapterINS1G_15DefaultEpilogueISI_SJ_SJ_NS1F_6thread17LinearCombinationISI_Li1EffLNS1K_9ScaleType4KindE0ELNS_15FloatRoundStyleE2ESI_EENS1_15EpilogueDefaultEEEEEvvEEEEvNT_6ParamsE --------------------------
	.section	.nv.constant0._ZN7cutlass13device_kernelINS_4gemm6kernel13GemmUniversalIN4cute5tupleIJiiiiEEENS1_10collective13CollectiveMmaINS1_37MainloopSm90TmaGmmaWarpSpecializedFP8ILi18ENS5_IJNS4_1CILi1EEESB_SB_EEENS1_35KernelTmaWarpSpecializedCooperativeEEENS5_IJNSA_ILi128EEENSA_ILi64EEESG_EEENS_12float_e4m3_tENS5_IJlSB_lEEENS_12float_e5m2_tESJ_NS4_8TiledMMAINS4_8MMA_AtomIJNS4_4SM904GMMA30MMA_64x64x32_F32E4M3E5M2_SS_TNILNSO_7ScaleInE1ELSQ_1EEEEEENS4_6LayoutINS5_IJNSA_ILi2EEESB_SB_EEENS5_IJSB_NSA_ILi0EEESW_EEEEENS5_IJNS4_10UnderscoreESZ_SZ_EEEEENS4_13SM90_TMA_LOADENS4_14ComposedLayoutINS4_7SwizzleILi2ELi4ELi3EEENS4_18smem_ptr_flag_bitsILi8EEENST_INS5_IJNSA_ILi8EEESG_EEENS5_IJSG_SB_EEEEEEEvNS4_8identityES12_S1C_vS1D_EENS_8epilogue10collective6detail29Sm90TmaWarpSpecializedAdapterINS1G_15DefaultEpilogueISI_SJ_SJ_NS1F_6thread17LinearCombinationISI_Li1EffLNS1K_9ScaleType4KindE0ELNS_15FloatRoundStyleE2ESI_EENS1_15EpilogueDefaultEEEEEvvEEEEvNT_6ParamsE,"a",@progbits
	.sectionflags	@""
	.align	4
.nv.constant0._ZN7cutlass13device_kernelINS_4gemm6kernel13GemmUniversalIN4cute5tupleIJiiiiEEENS1_10collective13CollectiveMmaINS1_37MainloopSm90TmaGmmaWarpSpecializedFP8ILi18ENS5_IJNS4_1CILi1EEESB_SB_EEENS1_35KernelTmaWarpSpecializedCooperativeEEENS5_IJNSA_ILi128EEENSA_ILi64EEESG_EEENS_12float_e4m3_tENS5_IJlSB_lEEENS_12float_e5m2_tESJ_NS4_8TiledMMAINS4_8MMA_AtomIJNS4_4SM904GMMA30MMA_64x64x32_F32E4M3E5M2_SS_TNILNSO_7ScaleInE1ELSQ_1EEEEEENS4_6LayoutINS5_IJNSA_ILi2EEESB_SB_EEENS5_IJSB_NSA_ILi0EEESW_EEEEENS5_IJNS4_10UnderscoreESZ_SZ_EEEEENS4_13SM90_TMA_LOADENS4_14ComposedLayoutINS4_7SwizzleILi2ELi4ELi3EEENS4_18smem_ptr_flag_bitsILi8EEENST_INS5_IJNSA_ILi8EEESG_EEENS5_IJSG_SB_EEEEEEEvNS4_8identityES12_S1C_vS1D_EENS_8epilogue10collective6detail29Sm90TmaWarpSpecializedAdapterINS1G_15DefaultEpilogueISI_SJ_SJ_NS1F_6thread17LinearCombinationISI_Li1EffLNS1K_9ScaleType4KindE0ELNS_15FloatRoundStyleE2ESI_EENS1_15EpilogueDefaultEEEEEvvEEEEvNT_6ParamsE:
	.zero		1664


//--------------------- SYMBOLS --------------------------

	.type		.nv.reservedSmem.offset0,@object
	.size		.nv.reservedSmem.offset0,0x4
